	.target	sm_100a

	.elftype	@"ET_EXEC"


//--------------------- .note.nv.tkinfo           --------------------------
	.section	.note.nv.tkinfo,"",@"SHT_NOTE"
	.sectionflags	@"SHF_NOTE_NV_TKINFO"
	.tkinfo
        /*0018*/ 	.word	0x00000002
        /*0030*/ 	.string	""
        /*0030*/ 	.string	"ptxas"
        /*0030*/ 	.string	"Cuda compilation tools, release 13.0, V13.0.88"
        /*0030*/ 	.string	"Build cuda_13.0.r13.0/compiler.36424714_0"
        /*0030*/ 	.string	"-arch sm_100a -m 64 "



//--------------------- .note.nv.cuinfo           --------------------------
	.section	.note.nv.cuinfo,"",@"SHT_NOTE"
	.sectionflags	@"SHF_NOTE_NV_CUINFO"
        /*0018*/ 	.short	0x0002
        /*001a*/ 	.short	0x0064
        /*001c*/ 	.short	0x0082
	.zero		2


//--------------------- .nv.info                  --------------------------
	.section	.nv.info,"",@"SHT_CUDA_INFO"
	.align	4


	//----- nvinfo : EIATTR_REGCOUNT
	.align		4
        /*0000*/ 	.byte	0x04, 0x2f
        /*0002*/ 	.short	(.L_19 - .L_18)
	.align		4
.L_18:
        /*0004*/ 	.word	index@(_ZN7cutlass13device_kernelINS_4conv6kernel13ConvUniversalINS1_16ConvProblemShapeILNS1_8OperatorE1ELi3EEENS1_10collective14CollectiveConvINS1_47MainloopSm100TmaUmmaWarpSpecializedImplicitGemmILS5_1ELi17ELi3ELi1ELi2EN4cute5tupleIJNSA_1CILi2EEENSC_ILi1EEESE_EEEEENSB_IJNSC_ILi64EEENSC_ILi128EEENSB_IJNSC_ILi32EEEEEEEEENS_10bfloat16_tESM_NSA_8TiledMMAINSA_8MMA_AtomIJNSA_20SM100_MMA_F16BF16_SSISM_SM_fLi64ELi128ELNSA_4UMMA5MajorE0ELSR_1ELNSQ_7ScaleInE0ELSS_0EEEEEENSA_6LayoutINSB_IJSE_SE_SE_EEENSB_IJNSC_ILi0EEESX_SX_EEEEENSB_IJNSA_10UnderscoreES10_S10_EEEEENS7_6detail27Sm100ImplicitGemmTileTraitsINSA_20SM90_TMA_LOAD_IM2COLENSA_14ComposedLayoutINSA_7SwizzleILi2ELi4ELi3EEENSA_18smem_ptr_flag_bitsILi16EEENSV_INSB_IJNSC_ILi8EEESJ_EEENSB_IJSJ_SE_EEEEEEEvEENS14_INSA_23SM90_TMA_LOAD_MULTICASTENS16_INS17_ILi3ELi4ELi3EEES1A_NSV_INSB_IJSH_S1B_EEENSB_IJSE_SH_EEEEEEEvEEEENS_8epilogue10collective18CollectiveEpilogueINS1P_23Sm100TmaWarpSpecializedILi4ELi2ELi16ELb1ELb0EEEJSL_NSB_IJNSV_ISH_SE_EENSV_ISJ_SE_EEEEESM_NSB_IJNSB_IJllllEEESE_SX_EEESM_S1Y_NS1P_6fusion15FusionCallbacksIS1T_NS1Z_17LinearCombinationISM_fSM_fLNS_15FloatRoundStyleE2EEESL_S1W_JEEENSA_5SM1004TMEM4LOAD26SM100_TMEM_LOAD_16dp256b4xES15_S1F_NSA_17SM75_U32x4_LDSM_NENSA_21SM90_TMA_STORE_IM2COLES1F_NSA_17SM90_U32x4_STSM_NENSA_39AutoVectorizingCopyWithAssumedAlignmentILi128EEEEEEvvEEEEvNT_6ParamsE)
        /*0008*/ 	.word	0x0000004e


	//----- nvinfo : EIATTR_FRAME_SIZE
	.align		4
.L_19:
        /*000c*/ 	.byte	0x04, 0x11
        /*000e*/ 	.short	(.L_21 - .L_20)
	.align		4
.L_20:
        /*0010*/ 	.word	index@($__internal_2_$__cuda_sm10x_tcgen05_guardrail_trap_unallocated_columns_being_dealloced)
        /*0014*/ 	.word	0x00000008


	//----- nvinfo : EIATTR_FRAME_SIZE
	.align		4
.L_21:
        /*0018*/ 	.byte	0x04, 0x11
        /*001a*/ 	.short	(.L_23 - .L_22)
	.align		4
.L_22:
        /*001c*/ 	.word	index@($__internal_1_$__cuda_sm10x_tcgen05_guardrail_trap_phase_invalid_during_alloc)
        /*0020*/ 	.word	0x00000008


	//----- nvinfo : EIATTR_FRAME_SIZE
	.align		4
.L_23:
        /*0024*/ 	.byte	0x04, 0x11
        /*0026*/ 	.short	(.L_25 - .L_24)
	.align		4
.L_24:
        /*0028*/ 	.word	index@($__internal_0_$__cuda_sm10x_tcgen05_guardrail_trap_col_being_dealloced_not_returned_by_alloc)
        /*002c*/ 	.word	0x00000008


	//----- nvinfo : EIATTR_FRAME_SIZE
	.align		4
.L_25:
        /*0030*/ 	.byte	0x04, 0x11
        /*0032*/ 	.short	(.L_27 - .L_26)
	.align		4
.L_26:
        /*0034*/ 	.word	index@(_ZN7cutlass13device_kernelINS_4conv6kernel13ConvUniversalINS1_16ConvProblemShapeILNS1_8OperatorE1ELi3EEENS1_10collective14CollectiveConvINS1_47MainloopSm100TmaUmmaWarpSpecializedImplicitGemmILS5_1ELi17ELi3ELi1ELi2EN4cute5tupleIJNSA_1CILi2EEENSC_ILi1EEESE_EEEEENSB_IJNSC_ILi64EEENSC_ILi128EEENSB_IJNSC_ILi32EEEEEEEEENS_10bfloat16_tESM_NSA_8TiledMMAINSA_8MMA_AtomIJNSA_20SM100_MMA_F16BF16_SSISM_SM_fLi64ELi128ELNSA_4UMMA5MajorE0ELSR_1ELNSQ_7ScaleInE0ELSS_0EEEEEENSA_6LayoutINSB_IJSE_SE_SE_EEENSB_IJNSC_ILi0EEESX_SX_EEEEENSB_IJNSA_10UnderscoreES10_S10_EEEEENS7_6detail27Sm100ImplicitGemmTileTraitsINSA_20SM90_TMA_LOAD_IM2COLENSA_14ComposedLayoutINSA_7SwizzleILi2ELi4ELi3EEENSA_18smem_ptr_flag_bitsILi16EEENSV_INSB_IJNSC_ILi8EEESJ_EEENSB_IJSJ_SE_EEEEEEEvEENS14_INSA_23SM90_TMA_LOAD_MULTICASTENS16_INS17_ILi3ELi4ELi3EEES1A_NSV_INSB_IJSH_S1B_EEENSB_IJSE_SH_EEEEEEEvEEEENS_8epilogue10collective18CollectiveEpilogueINS1P_23Sm100TmaWarpSpecializedILi4ELi2ELi16ELb1ELb0EEEJSL_NSB_IJNSV_ISH_SE_EENSV_ISJ_SE_EEEEESM_NSB_IJNSB_IJllllEEESE_SX_EEESM_S1Y_NS1P_6fusion15FusionCallbacksIS1T_NS1Z_17LinearCombinationISM_fSM_fLNS_15FloatRoundStyleE2EEESL_S1W_JEEENSA_5SM1004TMEM4LOAD26SM100_TMEM_LOAD_16dp256b4xES15_S1F_NSA_17SM75_U32x4_LDSM_NENSA_21SM90_TMA_STORE_IM2COLES1F_NSA_17SM90_U32x4_STSM_NENSA_39AutoVectorizingCopyWithAssumedAlignmentILi128EEEEEEvvEEEEvNT_6ParamsE)
        /*0038*/ 	.word	0x00000008


	//----- nvinfo : EIATTR_MIN_STACK_SIZE
	.align		4
.L_27:
        /*003c*/ 	.byte	0x04, 0x12
        /*003e*/ 	.short	(.L_29 - .L_28)
	.align		4
.L_28:
        /*0040*/ 	.word	index@(_ZN7cutlass13device_kernelINS_4conv6kernel13ConvUniversalINS1_16ConvProblemShapeILNS1_8OperatorE1ELi3EEENS1_10collective14CollectiveConvINS1_47MainloopSm100TmaUmmaWarpSpecializedImplicitGemmILS5_1ELi17ELi3ELi1ELi2EN4cute5tupleIJNSA_1CILi2EEENSC_ILi1EEESE_EEEEENSB_IJNSC_ILi64EEENSC_ILi128EEENSB_IJNSC_ILi32EEEEEEEEENS_10bfloat16_tESM_NSA_8TiledMMAINSA_8MMA_AtomIJNSA_20SM100_MMA_F16BF16_SSISM_SM_fLi64ELi128ELNSA_4UMMA5MajorE0ELSR_1ELNSQ_7ScaleInE0ELSS_0EEEEEENSA_6LayoutINSB_IJSE_SE_SE_EEENSB_IJNSC_ILi0EEESX_SX_EEEEENSB_IJNSA_10UnderscoreES10_S10_EEEEENS7_6detail27Sm100ImplicitGemmTileTraitsINSA_20SM90_TMA_LOAD_IM2COLENSA_14ComposedLayoutINSA_7SwizzleILi2ELi4ELi3EEENSA_18smem_ptr_flag_bitsILi16EEENSV_INSB_IJNSC_ILi8EEESJ_EEENSB_IJSJ_SE_EEEEEEEvEENS14_INSA_23SM90_TMA_LOAD_MULTICASTENS16_INS17_ILi3ELi4ELi3EEES1A_NSV_INSB_IJSH_S1B_EEENSB_IJSE_SH_EEEEEEEvEEEENS_8epilogue10collective18CollectiveEpilogueINS1P_23Sm100TmaWarpSpecializedILi4ELi2ELi16ELb1ELb0EEEJSL_NSB_IJNSV_ISH_SE_EENSV_ISJ_SE_EEEEESM_NSB_IJNSB_IJllllEEESE_SX_EEESM_S1Y_NS1P_6fusion15FusionCallbacksIS1T_NS1Z_17LinearCombinationISM_fSM_fLNS_15FloatRoundStyleE2EEESL_S1W_JEEENSA_5SM1004TMEM4LOAD26SM100_TMEM_LOAD_16dp256b4xES15_S1F_NSA_17SM75_U32x4_LDSM_NENSA_21SM90_TMA_STORE_IM2COLES1F_NSA_17SM90_U32x4_STSM_NENSA_39AutoVectorizingCopyWithAssumedAlignmentILi128EEEEEEvvEEEEvNT_6ParamsE)
        /*0044*/ 	.word	0x00000008
.L_29:


//--------------------- .nv.compat                --------------------------
	.section	.nv.compat,"",@"SHT_CUDA_COMPAT_INFO"
	.align	4
        /*0000*/ 	.byte	0x02, 0x09, 0x01, 0x00, 0x02, 0x02, 0x02, 0x00, 0x02, 0x05, 0x05, 0x00, 0x03, 0x07, 0x01, 0x01
        /*0010*/ 	.byte	0x02, 0x03, 0x01, 0x00, 0x02, 0x06, 0x01, 0x00, 0x04, 0x0b, 0x08, 0x00, 0x09, 0x00, 0x00, 0x00
        /*0020*/ 	.byte	0x00, 0x00, 0x00, 0x00


//--------------------- .nv.info._ZN7cutlass13device_kernelINS_4conv6kernel13ConvUniversalINS1_16ConvProblemShapeILNS1_8OperatorE1ELi3EEENS1_10collective14CollectiveConvINS1_47MainloopSm100TmaUmmaWarpSpecializedImplicitGemmILS5_1ELi17ELi3ELi1ELi2EN4cute5tupleIJNSA_1CILi2EEENSC_ILi1EEESE_EEEEENSB_IJNSC_ILi64EEENSC_ILi128EEENSB_IJNSC_ILi32EEEEEEEEENS_10bfloat16_tESM_NSA_8TiledMMAINSA_8MMA_AtomIJNSA_20SM100_MMA_F16BF16_SSISM_SM_fLi64ELi128ELNSA_4UMMA5MajorE0ELSR_1ELNSQ_7ScaleInE0ELSS_0EEEEEENSA_6LayoutINSB_IJSE_SE_SE_EEENSB_IJNSC_ILi0EEESX_SX_EEEEENSB_IJNSA_10UnderscoreES10_S10_EEEEENS7_6detail27Sm100ImplicitGemmTileTraitsINSA_20SM90_TMA_LOAD_IM2COLENSA_14ComposedLayoutINSA_7SwizzleILi2ELi4ELi3EEENSA_18smem_ptr_flag_bitsILi16EEENSV_INSB_IJNSC_ILi8EEESJ_EEENSB_IJSJ_SE_EEEEEEEvEENS14_INSA_23SM90_TMA_LOAD_MULTICASTENS16_INS17_ILi3ELi4ELi3EEES1A_NSV_INSB_IJSH_S1B_EEENSB_IJSE_SH_EEEEEEEvEEEENS_8epilogue10collective18CollectiveEpilogueINS1P_23Sm100TmaWarpSpecializedILi4ELi2ELi16ELb1ELb0EEEJSL_NSB_IJNSV_ISH_SE_EENSV_ISJ_SE_EEEEESM_NSB_IJNSB_IJllllEEESE_SX_EEESM_S1Y_NS1P_6fusion15FusionCallbacksIS1T_NS1Z_17LinearCombinationISM_fSM_fLNS_15FloatRoundStyleE2EEESL_S1W_JEEENSA_5SM1004TMEM4LOAD26SM100_TMEM_LOAD_16dp256b4xES15_S1F_NSA_17SM75_U32x4_LDSM_NENSA_21SM90_TMA_STORE_IM2COLES1F_NSA_17SM90_U32x4_STSM_NENSA_39AutoVectorizingCopyWithAssumedAlignmentILi128EEEEEEvvEEEEvNT_6ParamsE --------------------------
	.section	.nv.info._ZN7cutlass13device_kernelINS_4conv6kernel13ConvUniversalINS1_16ConvProblemShapeILNS1_8OperatorE1ELi3EEENS1_10collective14CollectiveConvINS1_47MainloopSm100TmaUmmaWarpSpecializedImplicitGemmILS5_1ELi17ELi3ELi1ELi2EN4cute5tupleIJNSA_1CILi2EEENSC_ILi1EEESE_EEEEENSB_IJNSC_ILi64EEENSC_ILi128EEENSB_IJNSC_ILi32EEEEEEEEENS_10bfloat16_tESM_NSA_8TiledMMAINSA_8MMA_AtomIJNSA_20SM100_MMA_F16BF16_SSISM_SM_fLi64ELi128ELNSA_4UMMA5MajorE0ELSR_1ELNSQ_7ScaleInE0ELSS_0EEEEEENSA_6LayoutINSB_IJSE_SE_SE_EEENSB_IJNSC_ILi0EEESX_SX_EEEEENSB_IJNSA_10UnderscoreES10_S10_EEEEENS7_6detail27Sm100ImplicitGemmTileTraitsINSA_20SM90_TMA_LOAD_IM2COLENSA_14ComposedLayoutINSA_7SwizzleILi2ELi4ELi3EEENSA_18smem_ptr_flag_bitsILi16EEENSV_INSB_IJNSC_ILi8EEESJ_EEENSB_IJSJ_SE_EEEEEEEvEENS14_INSA_23SM90_TMA_LOAD_MULTICASTENS16_INS17_ILi3ELi4ELi3EEES1A_NSV_INSB_IJSH_S1B_EEENSB_IJSE_SH_EEEEEEEvEEEENS_8epilogue10collective18CollectiveEpilogueINS1P_23Sm100TmaWarpSpecializedILi4ELi2ELi16ELb1ELb0EEEJSL_NSB_IJNSV_ISH_SE_EENSV_ISJ_SE_EEEEESM_NSB_IJNSB_IJllllEEESE_SX_EEESM_S1Y_NS1P_6fusion15FusionCallbacksIS1T_NS1Z_17LinearCombinationISM_fSM_fLNS_15FloatRoundStyleE2EEESL_S1W_JEEENSA_5SM1004TMEM4LOAD26SM100_TMEM_LOAD_16dp256b4xES15_S1F_NSA_17SM75_U32x4_LDSM_NENSA_21SM90_TMA_STORE_IM2COLES1F_NSA_17SM90_U32x4_STSM_NENSA_39AutoVectorizingCopyWithAssumedAlignmentILi128EEEEEEvvEEEEvNT_6ParamsE,"",@"SHT_CUDA_INFO"
	.sectionflags	@""
	.align	4


	//----- nvinfo : EIATTR_CUDA_API_VERSION
	.align		4
        /*0000*/ 	.byte	0x04, 0x37
        /*0002*/ 	.short	(.L_31 - .L_30)
.L_30:
        /*0004*/ 	.word	0x00000082


	//----- nvinfo : EIATTR_KPARAM_INFO
	.align		4
.L_31:
        /*0008*/ 	.byte	0x04, 0x17
        /*000a*/ 	.short	(.L_33 - .L_32)
.L_32:
        /*000c*/ 	.word	0x00000000
        /*0010*/ 	.short	0x0000
        /*0012*/ 	.short	0x0000
        /*0014*/ 	.byte	0x00, 0xf0, 0x01, 0x24


	//----- nvinfo : EIATTR_AT_ENTRY_FRAGMENTS
	.align		4
.L_33:
        /*0018*/ 	.byte	0x04, 0x4f
        /*001a*/ 	.short	(.L_35 - .L_34)


	//   ....[0]....
.L_34:
        /*001c*/ 	.word	0x00000006


	//----- nvinfo : EIATTR_RESERVED_SMEM_USED
	.align		4
.L_35:
        /*0020*/ 	.byte	0x01, 0x41
	.zero		2


	//----- nvinfo : EIATTR_SPARSE_MMA_MASK
	.align		4
        /*0024*/ 	.byte	0x03, 0x50
        /*0026*/ 	.short	0x0000


	//----- nvinfo : EIATTR_TCGEN05_1CTA_USED
	.align		4
        /*0028*/ 	.byte	0x01, 0x51
	.zero		2


	//----- nvinfo : EIATTR_MAXREG_COUNT
	.align		4
        /*002c*/ 	.byte	0x03, 0x1b
        /*002e*/ 	.short	0x00ff


	//----- nvinfo : EIATTR_NUM_BARRIERS
	.align		4
        /*0030*/ 	.byte	0x02, 0x4c
        /*0032*/ 	.byte	0x07
	.zero		1


	//----- nvinfo : EIATTR_EXTERNS
	.align		4
        /*0034*/ 	.byte	0x04, 0x0f
        /*0036*/ 	.short	(.L_37 - .L_36)


	//   ....[0]....
	.align		4
.L_36:
        /*0038*/ 	.word	index@(__assertfail)


	//----- nvinfo : EIATTR_MERCURY_ISA_VERSION
	.align		4
.L_37:
        /*003c*/ 	.byte	0x03, 0x5f
        /*003e*/ 	.short	0x0101


	//----- nvinfo : EIATTR_INT_WARP_WIDE_INSTR_OFFSETS
	.align		4
        /*0040*/ 	.byte	0x04, 0x31
        /*0042*/ 	.short	(.L_39 - .L_38)


	//   ....[0]....
.L_38:
        /*0044*/ 	.word	0x00004720


	//   ....[1]....
        /*0048*/ 	.word	0x00004740


	//   ....[2]....
        /*004c*/ 	.word	0x00004770


	//   ....[3]....
        /*0050*/ 	.word	0x00005510


	//   ....[4]....
        /*0054*/ 	.word	0x00005580


	//   ....[5]....
        /*0058*/ 	.word	0x00005690


	//   ....[6]....
        /*005c*/ 	.word	0x00005710


	//   ....[7]....
        /*0060*/ 	.word	0x00005810


	//   ....[8]....
        /*0064*/ 	.word	0x000058b0


	//   ....[9]....
        /*0068*/ 	.word	0x000059a0


	//   ....[10]....
        /*006c*/ 	.word	0x00005aa0


	//----- nvinfo : EIATTR_COOP_GROUP_MASK_REGIDS
	.align		4
.L_39:
        /*0070*/ 	.byte	0x04, 0x29
        /*0072*/ 	.short	(.L_41 - .L_40)


	//   ....[0]....
.L_40:
        /*0074*/ 	.word	0xffffffff


	//   ....[1]....
        /*0078*/ 	.word	0xffffffff


	//   ....[2]....
        /*007c*/ 	.word	0xffffffff


	//   ....[3]....
        /*0080*/ 	.word	0xffffffff


	//   ....[4]....
        /*0084*/ 	.word	0xffffffff


	//   ....[5]....
        /*0088*/ 	.word	0xffffffff


	//   ....[6]....
        /*008c*/ 	.word	0xffffffff


	//   ....[7]....
        /*0090*/ 	.word	0xffffffff


	//   ....[8]....
        /*0094*/ 	.word	0xffffffff


	//   ....[9]....
        /*0098*/ 	.word	0xffffffff


	//   ....[10]....
        /*009c*/ 	.word	0xffffffff


	//   ....[11]....
        /*00a0*/ 	.word	0xffffffff


	//   ....[12]....
        /*00a4*/ 	.word	0xffffffff


	//----- nvinfo : EIATTR_COOP_GROUP_INSTR_OFFSETS
	.align		4
.L_41:
        /*00a8*/ 	.byte	0x04, 0x28
        /*00aa*/ 	.short	(.L_43 - .L_42)


	//   ....[0]....
.L_42:
        /*00ac*/ 	.word	0x00000090


	//   ....[1]....
        /*00b0*/ 	.word	0x00000500


	//   ....[2]....
        /*00b4*/ 	.word	0x00000860


	//   ....[3]....
        /*00b8*/ 	.word	0x00000a00


	//   ....[4]....
        /*00bc*/ 	.word	0x00000b00


	//   ....[5]....
        /*00c0*/ 	.word	0x00000c50


	//   ....[6]....
        /*00c4*/ 	.word	0x00000e50


	//   ....[7]....
        /*00c8*/ 	.word	0x000027d0


	//   ....[8]....
        /*00cc*/ 	.word	0x00003b30


	//   ....[9]....
        /*00d0*/ 	.word	0x00003d40


	//   ....[10]....
        /*00d4*/ 	.word	0x00003d70


	//   ....[11]....
        /*00d8*/ 	.word	0x00004600


	//   ....[12]....
        /*00dc*/ 	.word	0x00004840


	//----- nvinfo : EIATTR_VRC_CTA_INIT_COUNT
	.align		4
.L_43:
        /*00e0*/ 	.byte	0x02, 0x4a
        /*00e2*/ 	.byte	0x80
	.zero		1


	//----- nvinfo : EIATTR_SYSCALL_OFFSETS
	.align		4
        /*00e4*/ 	.byte	0x04, 0x46
        /*00e6*/ 	.short	(.L_45 - .L_44)


	//   ....[0]....
.L_44:
        /*00e8*/ 	.word	0x000066e0


	//   ....[1]....
        /*00ec*/ 	.word	0x000067d0


	//   ....[2]....
        /*00f0*/ 	.word	0x00007130


	//   ....[3]....
        /*00f4*/ 	.word	0x00007a10


	//   ....[4]....
        /*00f8*/ 	.word	0x000082c0


	//   ....[5]....
        /*00fc*/ 	.word	0x00008b60


	//----- nvinfo : EIATTR_MBARRIER_INSTR_OFFSETS
	.align		4
.L_45:
        /*0100*/ 	.byte	0x04, 0x39
        /*0102*/ 	.short	(.L_47 - .L_46)


	//   ....[0]....
.L_46:
        /*0104*/ 	.word	0x00000620
        /*0108*/ 	.word	0x000000ff
        /*010c*/ 	.word	0x00000000
        /*0110*/ 	.short	0x0100
        /*0112*/ 	.byte	0x04
	.zero		1


	//   ....[1]....
        /*0114*/ 	.word	0x00000630
        /*0118*/ 	.word	0x000000ff
        /*011c*/ 	.word	0x00000088
        /*0120*/ 	.short	0x0100
        /*0122*/ 	.byte	0x04
	.zero		1


	//   ....[2]....
        /*0124*/ 	.word	0x00000640
        /*0128*/ 	.word	0x000000ff
        /*012c*/ 	.word	0x00000008
        /*0130*/ 	.short	0x0100
        /*0132*/ 	.byte	0x04
	.zero		1


	//   ....[3]....
        /*0134*/ 	.word	0x00000650
        /*0138*/ 	.word	0x000000ff
        /*013c*/ 	.word	0x00000090
        /*0140*/ 	.short	0x0100
        /*0142*/ 	.byte	0x04
	.zero		1


	//   ....[4]....
        /*0144*/ 	.word	0x00000660
        /*0148*/ 	.word	0x000000ff
        /*014c*/ 	.word	0x00000010
        /*0150*/ 	.short	0x0100
        /*0152*/ 	.byte	0x04
	.zero		1


	//   ....[5]....
        /*0154*/ 	.word	0x00000670
        /*0158*/ 	.word	0x000000ff
        /*015c*/ 	.word	0x00000098
        /*0160*/ 	.short	0x0100
        /*0162*/ 	.byte	0x04
	.zero		1


	//   ....[6]....
        /*0164*/ 	.word	0x00000680
        /*0168*/ 	.word	0x000000ff
        /*016c*/ 	.word	0x00000018
        /*0170*/ 	.short	0x0100
        /*0172*/ 	.byte	0x04
	.zero		1


	//   ....[7]....
        /*0174*/ 	.word	0x00000690
        /*0178*/ 	.word	0x000000ff
        /*017c*/ 	.word	0x000000a0
        /*0180*/ 	.short	0x0100
        /*0182*/ 	.byte	0x04
	.zero		1


	//   ....[8]....
        /*0184*/ 	.word	0x000006a0
        /*0188*/ 	.word	0x000000ff
        /*018c*/ 	.word	0x00000020
        /*0190*/ 	.short	0x0100
        /*0192*/ 	.byte	0x04
	.zero		1


	//   ....[9]....
        /*0194*/ 	.word	0x000006b0
        /*0198*/ 	.word	0x000000ff
        /*019c*/ 	.word	0x000000a8
        /*01a0*/ 	.short	0x0100
        /*01a2*/ 	.byte	0x04
	.zero		1


	//   ....[10]....
        /*01a4*/ 	.word	0x000006c0
        /*01a8*/ 	.word	0x000000ff
        /*01ac*/ 	.word	0x00000028
        /*01b0*/ 	.short	0x0100
        /*01b2*/ 	.byte	0x04
	.zero		1


	//   ....[11]....
        /*01b4*/ 	.word	0x000006d0
        /*01b8*/ 	.word	0x000000ff
        /*01bc*/ 	.word	0x000000b0
        /*01c0*/ 	.short	0x0100
        /*01c2*/ 	.byte	0x04
	.zero		1


	//   ....[12]....
        /*01c4*/ 	.word	0x000006e0
        /*01c8*/ 	.word	0x000000ff
        /*01cc*/ 	.word	0x00000030
        /*01d0*/ 	.short	0x0100
        /*01d2*/ 	.byte	0x04
	.zero		1


	//   ....[13]....
        /*01d4*/ 	.word	0x000006f0
        /*01d8*/ 	.word	0x000000ff
        /*01dc*/ 	.word	0x000000b8
        /*01e0*/ 	.short	0x0100
        /*01e2*/ 	.byte	0x04
	.zero		1


	//   ....[14]....
        /*01e4*/ 	.word	0x00000700
        /*01e8*/ 	.word	0x000000ff
        /*01ec*/ 	.word	0x00000038
        /*01f0*/ 	.short	0x0100
        /*01f2*/ 	.byte	0x04
	.zero		1


	//   ....[15]....
        /*01f4*/ 	.word	0x00000710
        /*01f8*/ 	.word	0x000000ff
        /*01fc*/ 	.word	0x000000c0
        /*0200*/ 	.short	0x0100
        /*0202*/ 	.byte	0x04
	.zero		1


	//   ....[16]....
        /*0204*/ 	.word	0x00000720
        /*0208*/ 	.word	0x000000ff
        /*020c*/ 	.word	0x00000040
        /*0210*/ 	.short	0x0100
        /*0212*/ 	.byte	0x04
	.zero		1


	//   ....[17]....
        /*0214*/ 	.word	0x00000730
        /*0218*/ 	.word	0x000000ff
        /*021c*/ 	.word	0x000000c8
        /*0220*/ 	.short	0x0100
        /*0222*/ 	.byte	0x04
	.zero		1


	//   ....[18]....
        /*0224*/ 	.word	0x00000740
        /*0228*/ 	.word	0x000000ff
        /*022c*/ 	.word	0x00000048
        /*0230*/ 	.short	0x0100
        /*0232*/ 	.byte	0x04
	.zero		1


	//   ....[19]....
        /*0234*/ 	.word	0x00000750
        /*0238*/ 	.word	0x000000ff
        /*023c*/ 	.word	0x000000d0
        /*0240*/ 	.short	0x0100
        /*0242*/ 	.byte	0x04
	.zero		1


	//   ....[20]....
        /*0244*/ 	.word	0x00000760
        /*0248*/ 	.word	0x000000ff
        /*024c*/ 	.word	0x00000050
        /*0250*/ 	.short	0x0100
        /*0252*/ 	.byte	0x04
	.zero		1


	//   ....[21]....
        /*0254*/ 	.word	0x00000770
        /*0258*/ 	.word	0x000000ff
        /*025c*/ 	.word	0x000000d8
        /*0260*/ 	.short	0x0100
        /*0262*/ 	.byte	0x04
	.zero		1


	//   ....[22]....
        /*0264*/ 	.word	0x00000780
        /*0268*/ 	.word	0x000000ff
        /*026c*/ 	.word	0x00000058
        /*0270*/ 	.short	0x0100
        /*0272*/ 	.byte	0x04
	.zero		1


	//   ....[23]....
        /*0274*/ 	.word	0x00000790
        /*0278*/ 	.word	0x000000ff
        /*027c*/ 	.word	0x000000e0
        /*0280*/ 	.short	0x0100
        /*0282*/ 	.byte	0x04
	.zero		1


	//   ....[24]....
        /*0284*/ 	.word	0x000007a0
        /*0288*/ 	.word	0x000000ff
        /*028c*/ 	.word	0x00000060
        /*0290*/ 	.short	0x0100
        /*0292*/ 	.byte	0x04
	.zero		1


	//   ....[25]....
        /*0294*/ 	.word	0x000007b0
        /*0298*/ 	.word	0x000000ff
        /*029c*/ 	.word	0x000000e8
        /*02a0*/ 	.short	0x0100
        /*02a2*/ 	.byte	0x04
	.zero		1


	//   ....[26]....
        /*02a4*/ 	.word	0x000007c0
        /*02a8*/ 	.word	0x000000ff
        /*02ac*/ 	.word	0x00000068
        /*02b0*/ 	.short	0x0100
        /*02b2*/ 	.byte	0x04
	.zero		1


	//   ....[27]....
        /*02b4*/ 	.word	0x000007d0
        /*02b8*/ 	.word	0x000000ff
        /*02bc*/ 	.word	0x000000f0
        /*02c0*/ 	.short	0x0100
        /*02c2*/ 	.byte	0x04
	.zero		1


	//   ....[28]....
        /*02c4*/ 	.word	0x000007e0
        /*02c8*/ 	.word	0x000000ff
        /*02cc*/ 	.word	0x00000070
        /*02d0*/ 	.short	0x0100
        /*02d2*/ 	.byte	0x04
	.zero		1


	//   ....[29]....
        /*02d4*/ 	.word	0x000007f0
        /*02d8*/ 	.word	0x000000ff
        /*02dc*/ 	.word	0x000000f8
        /*02e0*/ 	.short	0x0100
        /*02e2*/ 	.byte	0x04
	.zero		1


	//   ....[30]....
        /*02e4*/ 	.word	0x00000800
        /*02e8*/ 	.word	0x000000ff
        /*02ec*/ 	.word	0x00000078
        /*02f0*/ 	.short	0x0100
        /*02f2*/ 	.byte	0x04
	.zero		1


	//   ....[31]....
        /*02f4*/ 	.word	0x00000810
        /*02f8*/ 	.word	0x000000ff
        /*02fc*/ 	.word	0x00000100
        /*0300*/ 	.short	0x0100
        /*0302*/ 	.byte	0x04
	.zero		1


	//   ....[32]....
        /*0304*/ 	.word	0x00000820
        /*0308*/ 	.word	0x000000ff
        /*030c*/ 	.word	0x00000080
        /*0310*/ 	.short	0x0100
        /*0312*/ 	.byte	0x04
	.zero		1


	//   ....[33]....
        /*0314*/ 	.word	0x00000830
        /*0318*/ 	.word	0x000000ff
        /*031c*/ 	.word	0x00000108
        /*0320*/ 	.short	0x0100
        /*0322*/ 	.byte	0x04
	.zero		1


	//   ....[34]....
        /*0324*/ 	.word	0x00000970
        /*0328*/ 	.word	0x000000ff
        /*032c*/ 	.word	0x00000110
        /*0330*/ 	.short	0x0100
        /*0332*/ 	.byte	0x04
	.zero		1


	//   ....[35]....
        /*0334*/ 	.word	0x00000980
        /*0338*/ 	.word	0x000000ff
        /*033c*/ 	.word	0x00000130
        /*0340*/ 	.short	0x0100
        /*0342*/ 	.byte	0x04
	.zero		1


	//   ....[36]....
        /*0344*/ 	.word	0x00000990
        /*0348*/ 	.word	0x000000ff
        /*034c*/ 	.word	0x00000118
        /*0350*/ 	.short	0x0100
        /*0352*/ 	.byte	0x04
	.zero		1


	//   ....[37]....
        /*0354*/ 	.word	0x000009a0
        /*0358*/ 	.word	0x000000ff
        /*035c*/ 	.word	0x00000138
        /*0360*/ 	.short	0x0100
        /*0362*/ 	.byte	0x04
	.zero		1


	//   ....[38]....
        /*0364*/ 	.word	0x000009b0
        /*0368*/ 	.word	0x000000ff
        /*036c*/ 	.word	0x00000120
        /*0370*/ 	.short	0x0100
        /*0372*/ 	.byte	0x04
	.zero		1


	//   ....[39]....
        /*0374*/ 	.word	0x000009c0
        /*0378*/ 	.word	0x000000ff
        /*037c*/ 	.word	0x00000140
        /*0380*/ 	.short	0x0100
        /*0382*/ 	.byte	0x04
	.zero		1


	//   ....[40]....
        /*0384*/ 	.word	0x000009d0
        /*0388*/ 	.word	0x000000ff
        /*038c*/ 	.word	0x00000128
        /*0390*/ 	.short	0x0100
        /*0392*/ 	.byte	0x04
	.zero		1


	//   ....[41]....
        /*0394*/ 	.word	0x000009e0
        /*0398*/ 	.word	0x000000ff
        /*039c*/ 	.word	0x00000148
        /*03a0*/ 	.short	0x0100
        /*03a2*/ 	.byte	0x04
	.zero		1


	//   ....[42]....
        /*03a4*/ 	.word	0x00000ad0
        /*03a8*/ 	.word	0x000000ff
        /*03ac*/ 	.word	0x00000150
        /*03b0*/ 	.short	0x0100
        /*03b2*/ 	.byte	0x06
	.zero		1


	//   ....[43]....
        /*03b4*/ 	.word	0x00000ae0
        /*03b8*/ 	.word	0x000000ff
        /*03bc*/ 	.word	0x00000158
        /*03c0*/ 	.short	0x0100
        /*03c2*/ 	.byte	0x06
	.zero		1


	//   ....[44]....
        /*03c4*/ 	.word	0x00000c20
        /*03c8*/ 	.word	0x000000ff
        /*03cc*/ 	.word	0x00000160
        /*03d0*/ 	.short	0x0100
        /*03d2*/ 	.byte	0x06
	.zero		1


	//   ....[45]....
        /*03d4*/ 	.word	0x00000c30
        /*03d8*/ 	.word	0x000000ff
        /*03dc*/ 	.word	0x00000168
        /*03e0*/ 	.short	0x0100
        /*03e2*/ 	.byte	0x06
	.zero		1


	//   ....[46]....
        /*03e4*/ 	.word	0x00000d60
        /*03e8*/ 	.word	0x000000ff
        /*03ec*/ 	.word	0x00000170
        /*03f0*/ 	.short	0x0100
        /*03f2*/ 	.byte	0x04
	.zero		1


	//   ....[47]....
        /*03f4*/ 	.word	0x00000d70
        /*03f8*/ 	.word	0x000000ff
        /*03fc*/ 	.word	0x00000180
        /*0400*/ 	.short	0x0100
        /*0402*/ 	.byte	0x04
	.zero		1


	//   ....[48]....
        /*0404*/ 	.word	0x00000d80
        /*0408*/ 	.word	0x000000ff
        /*040c*/ 	.word	0x00000178
        /*0410*/ 	.short	0x0100
        /*0412*/ 	.byte	0x04
	.zero		1


	//   ....[49]....
        /*0414*/ 	.word	0x00000d90
        /*0418*/ 	.word	0x000000ff
        /*041c*/ 	.word	0x00000188
        /*0420*/ 	.short	0x0100
        /*0422*/ 	.byte	0x04
	.zero		1


	//   ....[50]....
        /*0424*/ 	.word	0x000018e0
        /*0428*/ 	.word	0x000000ff
        /*042c*/ 	.word	0x00000088
        /*0430*/ 	.short	0x010a
        /*0432*/ 	.byte	0x04
	.zero		1


	//   ....[51]....
        /*0434*/ 	.word	0x00001bf0
        /*0438*/ 	.word	0x000000ff
        /*043c*/ 	.word	0x00000088
        /*0440*/ 	.short	0x010a
        /*0442*/ 	.byte	0x11
	.zero		1


	//   ....[52]....
        /*0444*/ 	.word	0x00001d80
        /*0448*/ 	.word	0x000000ff
        /*044c*/ 	.word	0x00000088
        /*0450*/ 	.short	0x010a
        /*0452*/ 	.byte	0x08
	.zero		1


	//   ....[53]....
        /*0454*/ 	.word	0x00002040
        /*0458*/ 	.word	0x000000ff
        /*045c*/ 	.word	0x00000158
        /*0460*/ 	.short	0x0101
        /*0462*/ 	.byte	0x29
	.zero		1


	//   ....[54]....
        /*0464*/ 	.word	0x00002060
        /*0468*/ 	.word	0x000000ff
        /*046c*/ 	.word	0x00000088
        /*0470*/ 	.short	0x010a
        /*0472*/ 	.byte	0x04
	.zero		1


	//   ....[55]....
        /*0474*/ 	.word	0x00002340
        /*0478*/ 	.word	0x000000ff
        /*047c*/ 	.word	0x00000088
        /*0480*/ 	.short	0x010a
        /*0482*/ 	.byte	0x09
	.zero		1


	//   ....[56]....
        /*0484*/ 	.word	0x000024d0
        /*0488*/ 	.word	0x000000ff
        /*048c*/ 	.word	0x00000088
        /*0490*/ 	.short	0x010a
        /*0492*/ 	.byte	0x08
	.zero		1


	//   ....[57]....
        /*0494*/ 	.word	0x000027e0
        /*0498*/ 	.word	0x000000ff
        /*049c*/ 	.word	0x00000160
        /*04a0*/ 	.short	0x010a
        /*04a2*/ 	.byte	0x29
	.zero		1


	//   ....[58]....
        /*04a4*/ 	.word	0x000028a0
        /*04a8*/ 	.word	0x000000ff
        /*04ac*/ 	.word	0x00000000
        /*04b0*/ 	.short	0x0101
        /*04b2*/ 	.byte	0x04
	.zero		1


	//   ....[59]....
        /*04b4*/ 	.word	0x00002e90
        /*04b8*/ 	.word	0x000000ff
        /*04bc*/ 	.word	0x00000000
        /*04c0*/ 	.short	0x010a
        /*04c2*/ 	.byte	0x04
	.zero		1


	//   ....[60]....
        /*04c4*/ 	.word	0x00002f20
        /*04c8*/ 	.word	0x000000ff
        /*04cc*/ 	.word	0x00000000
        /*04d0*/ 	.short	0x010a
        /*04d2*/ 	.byte	0x05
	.zero		1


	//   ....[61]....
        /*04d4*/ 	.word	0x00002fb0
        /*04d8*/ 	.word	0x000000ff
        /*04dc*/ 	.word	0x00000000
        /*04e0*/ 	.short	0x010a
        /*04e2*/ 	.byte	0x05
	.zero		1


	//   ....[62]....
        /*04e4*/ 	.word	0x00003040
        /*04e8*/ 	.word	0x000000ff
        /*04ec*/ 	.word	0x00000000
        /*04f0*/ 	.short	0x010a
        /*04f2*/ 	.byte	0x05
	.zero		1


	//   ....[63]....
        /*04f4*/ 	.word	0x000030d0
        /*04f8*/ 	.word	0x000000ff
        /*04fc*/ 	.word	0x00000000
        /*0500*/ 	.short	0x010a
        /*0502*/ 	.byte	0x05
	.zero		1


	//   ....[64]....
        /*0504*/ 	.word	0x00003160
        /*0508*/ 	.word	0x000000ff
        /*050c*/ 	.word	0x00000000
        /*0510*/ 	.short	0x010a
        /*0512*/ 	.byte	0x05
	.zero		1


	//   ....[65]....
        /*0514*/ 	.word	0x000031f0
        /*0518*/ 	.word	0x000000ff
        /*051c*/ 	.word	0x00000000
        /*0520*/ 	.short	0x010a
        /*0522*/ 	.byte	0x05
	.zero		1


	//   ....[66]....
        /*0524*/ 	.word	0x00003280
        /*0528*/ 	.word	0x000000ff
        /*052c*/ 	.word	0x00000000
        /*0530*/ 	.short	0x010a
        /*0532*/ 	.byte	0x05
	.zero		1


	//   ....[67]....
        /*0534*/ 	.word	0x00003310
        /*0538*/ 	.word	0x000000ff
        /*053c*/ 	.word	0x00000000
        /*0540*/ 	.short	0x010a
        /*0542*/ 	.byte	0x05
	.zero		1


	//   ....[68]....
        /*0544*/ 	.word	0x000033a0
        /*0548*/ 	.word	0x000000ff
        /*054c*/ 	.word	0x00000000
        /*0550*/ 	.short	0x010a
        /*0552*/ 	.byte	0x05
	.zero		1


	//   ....[69]....
        /*0554*/ 	.word	0x00003430
        /*0558*/ 	.word	0x000000ff
        /*055c*/ 	.word	0x00000000
        /*0560*/ 	.short	0x010a
        /*0562*/ 	.byte	0x05
	.zero		1


	//   ....[70]....
        /*0564*/ 	.word	0x000034c0
        /*0568*/ 	.word	0x000000ff
        /*056c*/ 	.word	0x00000000
        /*0570*/ 	.short	0x010a
        /*0572*/ 	.byte	0x05
	.zero		1


	//   ....[71]....
        /*0574*/ 	.word	0x00003550
        /*0578*/ 	.word	0x000000ff
        /*057c*/ 	.word	0x00000000
        /*0580*/ 	.short	0x010a
        /*0582*/ 	.byte	0x05
	.zero		1


	//   ....[72]....
        /*0584*/ 	.word	0x000035e0
        /*0588*/ 	.word	0x000000ff
        /*058c*/ 	.word	0x00000000
        /*0590*/ 	.short	0x010a
        /*0592*/ 	.byte	0x05
	.zero		1


	//   ....[73]....
        /*0594*/ 	.word	0x00003670
        /*0598*/ 	.word	0x000000ff
        /*059c*/ 	.word	0x00000000
        /*05a0*/ 	.short	0x010a
        /*05a2*/ 	.byte	0x05
	.zero		1


	//   ....[74]....
        /*05a4*/ 	.word	0x00003700
        /*05a8*/ 	.word	0x000000ff
        /*05ac*/ 	.word	0x00000000
        /*05b0*/ 	.short	0x010a
        /*05b2*/ 	.byte	0x05
	.zero		1


	//   ....[75]....
        /*05b4*/ 	.word	0x000037a0
        /*05b8*/ 	.word	0x00000000
        /*05bc*/ 	.word	0x00000000
        /*05c0*/ 	.short	0x010a
        /*05c2*/ 	.byte	0xff
	.zero		1


	//   ....[76]....
        /*05c4*/ 	.word	0x000038f0
        /*05c8*/ 	.word	0x000000ff
        /*05cc*/ 	.word	0x00000168
        /*05d0*/ 	.short	0x010a
        /*05d2*/ 	.byte	0x04
	.zero		1


	//   ....[77]....
        /*05d4*/ 	.word	0x00003990
        /*05d8*/ 	.word	0x000000ff
        /*05dc*/ 	.word	0x00000160
        /*05e0*/ 	.short	0x010a
        /*05e2*/ 	.byte	0x04
	.zero		1


	//   ....[78]....
        /*05e4*/ 	.word	0x00003a30
        /*05e8*/ 	.word	0x000000ff
        /*05ec*/ 	.word	0x00000000
        /*05f0*/ 	.short	0x0101
        /*05f2*/ 	.byte	0x05
	.zero		1


	//   ....[79]....
        /*05f4*/ 	.word	0x00003a70
        /*05f8*/ 	.word	0x000000ff
        /*05fc*/ 	.word	0x00000168
        /*0600*/ 	.short	0x0106
        /*0602*/ 	.byte	0x04
	.zero		1


	//   ....[80]....
        /*0604*/ 	.word	0x00003ab0
        /*0608*/ 	.word	0x00000000
        /*060c*/ 	.word	0x00000168
        /*0610*/ 	.short	0x010a
        /*0612*/ 	.byte	0xff
	.zero		1


	//   ....[81]....
        /*0614*/ 	.word	0x00004000
        /*0618*/ 	.word	0x000000ff
        /*061c*/ 	.word	0x00000160
        /*0620*/ 	.short	0x010a
        /*0622*/ 	.byte	0x12
	.zero		1


	//   ....[82]....
        /*0624*/ 	.word	0x000040b0
        /*0628*/ 	.word	0x000000ff
        /*062c*/ 	.word	0x00000000
        /*0630*/ 	.short	0x0101
        /*0632*/ 	.byte	0x1c
	.zero		1


	//   ....[83]....
        /*0634*/ 	.word	0x000040c0
        /*0638*/ 	.word	0x000000ff
        /*063c*/ 	.word	0x00000180
        /*0640*/ 	.short	0x010a
        /*0642*/ 	.byte	0x17
	.zero		1


	//   ....[84]....
        /*0644*/ 	.word	0x00004180
        /*0648*/ 	.word	0x000000ff
        /*064c*/ 	.word	0x00000000
        /*0650*/ 	.short	0x010a
        /*0652*/ 	.byte	0x04
	.zero		1


	//   ....[85]....
        /*0654*/ 	.word	0x000041c0
        /*0658*/ 	.word	0x000000ff
        /*065c*/ 	.word	0x00000000
        /*0660*/ 	.short	0x010a
        /*0662*/ 	.byte	0x10
	.zero		1


	//   ....[86]....
        /*0664*/ 	.word	0x00004300
        /*0668*/ 	.word	0x000000ff
        /*066c*/ 	.word	0x00000000
        /*0670*/ 	.short	0x010a
        /*0672*/ 	.byte	0x04
	.zero		1


	//   ....[87]....
        /*0674*/ 	.word	0x00004550
        /*0678*/ 	.word	0x000000ff
        /*067c*/ 	.word	0x00000000
        /*0680*/ 	.short	0x010a
        /*0682*/ 	.byte	0x04
	.zero		1


	//   ....[88]....
        /*0684*/ 	.word	0x000045e0
        /*0688*/ 	.word	0x000000ff
        /*068c*/ 	.word	0x00000000
        /*0690*/ 	.short	0x010a
        /*0692*/ 	.byte	0x04
	.zero		1


	//   ....[89]....
        /*0694*/ 	.word	0x00004bc0
        /*0698*/ 	.word	0x000000ff
        /*069c*/ 	.word	0x00000160
        /*06a0*/ 	.short	0x010a
        /*06a2*/ 	.byte	0x14
	.zero		1


	//   ....[90]....
        /*06a4*/ 	.word	0x00004c60
        /*06a8*/ 	.word	0x000000ff
        /*06ac*/ 	.word	0x00000000
        /*06b0*/ 	.short	0x0101
        /*06b2*/ 	.byte	0x2f
	.zero		1


	//   ....[91]....
        /*06b4*/ 	.word	0x000051b0
        /*06b8*/ 	.word	0x000000ff
        /*06bc*/ 	.word	0x00000158
        /*06c0*/ 	.short	0x010a
        /*06c2*/ 	.byte	0x14
	.zero		1


	//   ....[92]....
        /*06c4*/ 	.word	0x00005350
        /*06c8*/ 	.word	0x000000ff
        /*06cc*/ 	.word	0x00000130
        /*06d0*/ 	.short	0x010a
        /*06d2*/ 	.byte	0x14
	.zero		1


	//   ....[93]....
        /*06d4*/ 	.word	0x00005620
        /*06d8*/ 	.word	0x000000ff
        /*06dc*/ 	.word	0x00000110
        /*06e0*/ 	.short	0x010b
        /*06e2*/ 	.byte	0x14
	.zero		1


	//   ....[94]....
        /*06e4*/ 	.word	0x00005630
        /*06e8*/ 	.word	0x000000ff
        /*06ec*/ 	.word	0x00000000
        /*06f0*/ 	.short	0x0101
        /*06f2*/ 	.byte	0x34
	.zero		1


	//   ....[95]....
        /*06f4*/ 	.word	0x00005650
        /*06f8*/ 	.word	0x000000ff
        /*06fc*/ 	.word	0x00000138
        /*0700*/ 	.short	0x010a
        /*0702*/ 	.byte	0x14
	.zero		1


	//   ....[96]....
        /*0704*/ 	.word	0x000057a0
        /*0708*/ 	.word	0x000000ff
        /*070c*/ 	.word	0x00000118
        /*0710*/ 	.short	0x010b
        /*0712*/ 	.byte	0x14
	.zero		1


	//   ....[97]....
        /*0714*/ 	.word	0x000057b0
        /*0718*/ 	.word	0x000000ff
        /*071c*/ 	.word	0x00000000
        /*0720*/ 	.short	0x0101
        /*0722*/ 	.byte	0x32
	.zero		1


	//   ....[98]....
        /*0724*/ 	.word	0x000057d0
        /*0728*/ 	.word	0x000000ff
        /*072c*/ 	.word	0x00000140
        /*0730*/ 	.short	0x010a
        /*0732*/ 	.byte	0x14
	.zero		1


	//   ....[99]....
        /*0734*/ 	.word	0x00005940
        /*0738*/ 	.word	0x000000ff
        /*073c*/ 	.word	0x00000120
        /*0740*/ 	.short	0x010b
        /*0742*/ 	.byte	0x14
	.zero		1


	//   ....[100]....
        /*0744*/ 	.word	0x00005950
        /*0748*/ 	.word	0x000000ff
        /*074c*/ 	.word	0x00000000
        /*0750*/ 	.short	0x0101
        /*0752*/ 	.byte	0x31
	.zero		1


	//   ....[101]....
        /*0754*/ 	.word	0x00005960
        /*0758*/ 	.word	0x000000ff
        /*075c*/ 	.word	0x00000148
        /*0760*/ 	.short	0x010a
        /*0762*/ 	.byte	0x14
	.zero		1


	//   ....[102]....
        /*0764*/ 	.word	0x00005b10
        /*0768*/ 	.word	0x000000ff
        /*076c*/ 	.word	0x00000128
        /*0770*/ 	.short	0x010b
        /*0772*/ 	.byte	0x14
	.zero		1


	//   ....[103]....
        /*0774*/ 	.word	0x00005b20
        /*0778*/ 	.word	0x000000ff
        /*077c*/ 	.word	0x00000000
        /*0780*/ 	.short	0x0101
        /*0782*/ 	.byte	0x30
	.zero		1


	//   ....[104]....
        /*0784*/ 	.word	0x00005b50
        /*0788*/ 	.word	0x000000ff
        /*078c*/ 	.word	0x00000130
        /*0790*/ 	.short	0x010a
        /*0792*/ 	.byte	0x14
	.zero		1


	//   ....[105]....
        /*0794*/ 	.word	0x00005b70
        /*0798*/ 	.word	0x000000ff
        /*079c*/ 	.word	0x00000138
        /*07a0*/ 	.short	0x010a
        /*07a2*/ 	.byte	0x14
	.zero		1


	//   ....[106]....
        /*07a4*/ 	.word	0x00005b90
        /*07a8*/ 	.word	0x000000ff
        /*07ac*/ 	.word	0x00000140
        /*07b0*/ 	.short	0x010a
        /*07b2*/ 	.byte	0x14
	.zero		1


	//   ....[107]....
        /*07b4*/ 	.word	0x00005bd0
        /*07b8*/ 	.word	0x00000000
        /*07bc*/ 	.word	0x00000148
        /*07c0*/ 	.short	0x010a
        /*07c2*/ 	.byte	0xff
	.zero		1


	//   ....[108]....
        /*07c4*/ 	.word	0x00005f80
        /*07c8*/ 	.word	0x000000ff
        /*07cc*/ 	.word	0x00000160
        /*07d0*/ 	.short	0x010a
        /*07d2*/ 	.byte	0x31
	.zero		1


	//   ....[109]....
        /*07d4*/ 	.word	0x00006050
        /*07d8*/ 	.word	0x000000ff
        /*07dc*/ 	.word	0x00000000
        /*07e0*/ 	.short	0x0101
        /*07e2*/ 	.byte	0x04
	.zero		1


	//   ....[110]....
        /*07e4*/ 	.word	0x00006cd0
        /*07e8*/ 	.word	0x000000ff
        /*07ec*/ 	.word	0x00000110
        /*07f0*/ 	.short	0x010a
        /*07f2*/ 	.byte	0x31
	.zero		1


	//   ....[111]....
        /*07f4*/ 	.word	0x00006d60
        /*07f8*/ 	.word	0x00000046
        /*07fc*/ 	.word	0x00000170
        /*0800*/ 	.short	0x010a
        /*0802*/ 	.byte	0xff
	.zero		1


	//   ....[112]....
        /*0804*/ 	.word	0x00006f30
        /*0808*/ 	.word	0x000000ff
        /*080c*/ 	.word	0x00000110
        /*0810*/ 	.short	0x010a
        /*0812*/ 	.byte	0x31
	.zero		1


	//   ....[113]....
        /*0814*/ 	.word	0x00007010
        /*0818*/ 	.word	0x00000046
        /*081c*/ 	.word	0x00000170
        /*0820*/ 	.short	0x010a
        /*0822*/ 	.byte	0xff
	.zero		1


	//   ....[114]....
        /*0824*/ 	.word	0x00007770
        /*0828*/ 	.word	0x00000000
        /*082c*/ 	.word	0x00000000
        /*0830*/ 	.short	0x0101
        /*0832*/ 	.byte	0xff
	.zero		1


	//   ....[115]....
        /*0834*/ 	.word	0x00007780
        /*0838*/ 	.word	0x00000004
        /*083c*/ 	.word	0x00000110
        /*0840*/ 	.short	0x010a
        /*0842*/ 	.byte	0xff
	.zero		1


	//   ....[116]....
        /*0844*/ 	.word	0x00007840
        /*0848*/ 	.word	0x00000004
        /*084c*/ 	.word	0x00000110
        /*0850*/ 	.short	0x010a
        /*0852*/ 	.byte	0xff
	.zero		1


	//   ....[117]....
        /*0854*/ 	.word	0x00008020
        /*0858*/ 	.word	0x00000000
        /*085c*/ 	.word	0x00000000
        /*0860*/ 	.short	0x0101
        /*0862*/ 	.byte	0xff
	.zero		1


	//   ....[118]....
        /*0864*/ 	.word	0x00008040
        /*0868*/ 	.word	0x00000002
        /*086c*/ 	.word	0x00000110
        /*0870*/ 	.short	0x010a
        /*0872*/ 	.byte	0xff
	.zero		1


	//   ....[119]....
        /*0874*/ 	.word	0x000080f0
        /*0878*/ 	.word	0x00000002
        /*087c*/ 	.word	0x00000110
        /*0880*/ 	.short	0x010a
        /*0882*/ 	.byte	0xff
	.zero		1


	//   ....[120]....
        /*0884*/ 	.word	0x000088c0
        /*0888*/ 	.word	0x00000000
        /*088c*/ 	.word	0x00000000
        /*0890*/ 	.short	0x0101
        /*0892*/ 	.byte	0xff
	.zero		1


	//   ....[121]....
        /*0894*/ 	.word	0x000088e0
        /*0898*/ 	.word	0x00000003
        /*089c*/ 	.word	0x00000110
        /*08a0*/ 	.short	0x010a
        /*08a2*/ 	.byte	0xff
	.zero		1


	//   ....[122]....
        /*08a4*/ 	.word	0x00008990
        /*08a8*/ 	.word	0x00000003
        /*08ac*/ 	.word	0x00000110
        /*08b0*/ 	.short	0x010a
        /*08b2*/ 	.byte	0xff
	.zero		1


	//   ....[123]....
        /*08b4*/ 	.word	0x00008da0
        /*08b8*/ 	.word	0x000000ff
        /*08bc*/ 	.word	0x00000000
        /*08c0*/ 	.short	0x0101
        /*08c2*/ 	.byte	0x04
	.zero		1


	//   ....[124]....
        /*08c4*/ 	.word	0x000091d0
        /*08c8*/ 	.word	0x00000000
        /*08cc*/ 	.word	0x00000000
        /*08d0*/ 	.short	0x0101
        /*08d2*/ 	.byte	0xff
	.zero		1


	//   ....[125]....
        /*08d4*/ 	.word	0x00009450
        /*08d8*/ 	.word	0x000000ff
        /*08dc*/ 	.word	0x00000000
        /*08e0*/ 	.short	0x0101
        /*08e2*/ 	.byte	0x04
	.zero		1


	//   ....[126]....
        /*08e4*/ 	.word	0x00009480
        /*08e8*/ 	.word	0x00000000
        /*08ec*/ 	.word	0x00000088
        /*08f0*/ 	.short	0x010a
        /*08f2*/ 	.byte	0xff
	.zero		1


	//   ....[127]....
        /*08f4*/ 	.word	0x000094e0
        /*08f8*/ 	.word	0x00000000
        /*08fc*/ 	.word	0x00000088
        /*0900*/ 	.short	0x010a
        /*0902*/ 	.byte	0xff
	.zero		1


	//   ....[128]....
        /*0904*/ 	.word	0x00009540
        /*0908*/ 	.word	0x00000000
        /*090c*/ 	.word	0x00000160
        /*0910*/ 	.short	0x010a
        /*0912*/ 	.byte	0xff
	.zero		1


	//   ....[129]....
        /*0914*/ 	.word	0x000095a0
        /*0918*/ 	.word	0x00000000
        /*091c*/ 	.word	0x00000000
        /*0920*/ 	.short	0x010a
        /*0922*/ 	.byte	0xff
	.zero		1


	//   ....[130]....
        /*0924*/ 	.word	0x00009600
        /*0928*/ 	.word	0x00000000
        /*092c*/ 	.word	0x00000000
        /*0930*/ 	.short	0x010a
        /*0932*/ 	.byte	0xff
	.zero		1


	//   ....[131]....
        /*0934*/ 	.word	0x00009660
        /*0938*/ 	.word	0x00000000
        /*093c*/ 	.word	0x00000000
        /*0940*/ 	.short	0x010a
        /*0942*/ 	.byte	0xff
	.zero		1


	//   ....[132]....
        /*0944*/ 	.word	0x000096c0
        /*0948*/ 	.word	0x00000000
        /*094c*/ 	.word	0x00000000
        /*0950*/ 	.short	0x010a
        /*0952*/ 	.byte	0xff
	.zero		1


	//   ....[133]....
        /*0954*/ 	.word	0x00009720
        /*0958*/ 	.word	0x00000000
        /*095c*/ 	.word	0x00000000
        /*0960*/ 	.short	0x010a
        /*0962*/ 	.byte	0xff
	.zero		1


	//   ....[134]....
        /*0964*/ 	.word	0x00009780
        /*0968*/ 	.word	0x00000000
        /*096c*/ 	.word	0x00000000
        /*0970*/ 	.short	0x010a
        /*0972*/ 	.byte	0xff
	.zero		1


	//   ....[135]....
        /*0974*/ 	.word	0x000097e0
        /*0978*/ 	.word	0x00000000
        /*097c*/ 	.word	0x00000000
        /*0980*/ 	.short	0x010a
        /*0982*/ 	.byte	0xff
	.zero		1


	//   ....[136]....
        /*0984*/ 	.word	0x00009840
        /*0988*/ 	.word	0x00000000
        /*098c*/ 	.word	0x00000000
        /*0990*/ 	.short	0x010a
        /*0992*/ 	.byte	0xff
	.zero		1


	//   ....[137]....
        /*0994*/ 	.word	0x000098a0
        /*0998*/ 	.word	0x00000000
        /*099c*/ 	.word	0x00000000
        /*09a0*/ 	.short	0x010a
        /*09a2*/ 	.byte	0xff
	.zero		1


	//   ....[138]....
        /*09a4*/ 	.word	0x00009900
        /*09a8*/ 	.word	0x00000000
        /*09ac*/ 	.word	0x00000000
        /*09b0*/ 	.short	0x010a
        /*09b2*/ 	.byte	0xff
	.zero		1


	//   ....[139]....
        /*09b4*/ 	.word	0x00009960
        /*09b8*/ 	.word	0x00000000
        /*09bc*/ 	.word	0x00000000
        /*09c0*/ 	.short	0x010a
        /*09c2*/ 	.byte	0xff
	.zero		1


	//   ....[140]....
        /*09c4*/ 	.word	0x000099c0
        /*09c8*/ 	.word	0x00000000
        /*09cc*/ 	.word	0x00000000
        /*09d0*/ 	.short	0x010a
        /*09d2*/ 	.byte	0xff
	.zero		1


	//   ....[141]....
        /*09d4*/ 	.word	0x00009a20
        /*09d8*/ 	.word	0x00000000
        /*09dc*/ 	.word	0x00000000
        /*09e0*/ 	.short	0x010a
        /*09e2*/ 	.byte	0xff
	.zero		1


	//   ....[142]....
        /*09e4*/ 	.word	0x00009a80
        /*09e8*/ 	.word	0x00000000
        /*09ec*/ 	.word	0x00000000
        /*09f0*/ 	.short	0x010a
        /*09f2*/ 	.byte	0xff
	.zero		1


	//   ....[143]....
        /*09f4*/ 	.word	0x00009ae0
        /*09f8*/ 	.word	0x00000000
        /*09fc*/ 	.word	0x00000000
        /*0a00*/ 	.short	0x010a
        /*0a02*/ 	.byte	0xff
	.zero		1


	//   ....[144]....
        /*0a04*/ 	.word	0x00009b40
        /*0a08*/ 	.word	0x00000000
        /*0a0c*/ 	.word	0x00000000
        /*0a10*/ 	.short	0x010a
        /*0a12*/ 	.byte	0xff
	.zero		1


	//   ....[145]....
        /*0a14*/ 	.word	0x00009ba0
        /*0a18*/ 	.word	0x00000004
        /*0a1c*/ 	.word	0x00000168
        /*0a20*/ 	.short	0x010a
        /*0a22*/ 	.byte	0xff
	.zero		1


	//   ....[146]....
        /*0a24*/ 	.word	0x00009c00
        /*0a28*/ 	.word	0x00000004
        /*0a2c*/ 	.word	0x00000160
        /*0a30*/ 	.short	0x010a
        /*0a32*/ 	.byte	0xff
	.zero		1


	//   ....[147]....
        /*0a34*/ 	.word	0x00009c60
        /*0a38*/ 	.word	0x00000002
        /*0a3c*/ 	.word	0x00000160
        /*0a40*/ 	.short	0x010a
        /*0a42*/ 	.byte	0xff
	.zero		1


	//   ....[148]....
        /*0a44*/ 	.word	0x00009cc0
        /*0a48*/ 	.word	0x00000004
        /*0a4c*/ 	.word	0x00000180
        /*0a50*/ 	.short	0x010a
        /*0a52*/ 	.byte	0xff
	.zero		1


	//   ....[149]....
        /*0a54*/ 	.word	0x00009d20
        /*0a58*/ 	.word	0x00000002
        /*0a5c*/ 	.word	0x00000000
        /*0a60*/ 	.short	0x010a
        /*0a62*/ 	.byte	0xff
	.zero		1


	//   ....[150]....
        /*0a64*/ 	.word	0x00009d80
        /*0a68*/ 	.word	0x00000002
        /*0a6c*/ 	.word	0x00000000
        /*0a70*/ 	.short	0x010a
        /*0a72*/ 	.byte	0xff
	.zero		1


	//   ....[151]....
        /*0a74*/ 	.word	0x00009de0
        /*0a78*/ 	.word	0x00000002
        /*0a7c*/ 	.word	0x00000000
        /*0a80*/ 	.short	0x010a
        /*0a82*/ 	.byte	0xff
	.zero		1


	//   ....[152]....
        /*0a84*/ 	.word	0x00009e40
        /*0a88*/ 	.word	0x00000000
        /*0a8c*/ 	.word	0x00000160
        /*0a90*/ 	.short	0x010a
        /*0a92*/ 	.byte	0xff
	.zero		1


	//   ....[153]....
        /*0a94*/ 	.word	0x00009ea0
        /*0a98*/ 	.word	0x00000000
        /*0a9c*/ 	.word	0x00000158
        /*0aa0*/ 	.short	0x010a
        /*0aa2*/ 	.byte	0xff
	.zero		1


	//   ....[154]....
        /*0aa4*/ 	.word	0x00009f00
        /*0aa8*/ 	.word	0x00000002
        /*0aac*/ 	.word	0x00000130
        /*0ab0*/ 	.short	0x010a
        /*0ab2*/ 	.byte	0xff
	.zero		1


	//   ....[155]....
        /*0ab4*/ 	.word	0x00009f60
        /*0ab8*/ 	.word	0x00000002
        /*0abc*/ 	.word	0x00000138
        /*0ac0*/ 	.short	0x010a
        /*0ac2*/ 	.byte	0xff
	.zero		1


	//   ....[156]....
        /*0ac4*/ 	.word	0x00009fc0
        /*0ac8*/ 	.word	0x00000002
        /*0acc*/ 	.word	0x00000140
        /*0ad0*/ 	.short	0x010a
        /*0ad2*/ 	.byte	0xff
	.zero		1


	//   ....[157]....
        /*0ad4*/ 	.word	0x0000a020
        /*0ad8*/ 	.word	0x00000000
        /*0adc*/ 	.word	0x00000148
        /*0ae0*/ 	.short	0x010a
        /*0ae2*/ 	.byte	0xff
	.zero		1


	//   ....[158]....
        /*0ae4*/ 	.word	0x0000a080
        /*0ae8*/ 	.word	0x00000000
        /*0aec*/ 	.word	0x00000130
        /*0af0*/ 	.short	0x010a
        /*0af2*/ 	.byte	0xff
	.zero		1


	//   ....[159]....
        /*0af4*/ 	.word	0x0000a0e0
        /*0af8*/ 	.word	0x00000000
        /*0afc*/ 	.word	0x00000138
        /*0b00*/ 	.short	0x010a
        /*0b02*/ 	.byte	0xff
	.zero		1


	//   ....[160]....
        /*0b04*/ 	.word	0x0000a140
        /*0b08*/ 	.word	0x00000000
        /*0b0c*/ 	.word	0x00000140
        /*0b10*/ 	.short	0x010a
        /*0b12*/ 	.byte	0xff
	.zero		1


	//   ....[161]....
        /*0b14*/ 	.word	0x0000a1a0
        /*0b18*/ 	.word	0x00000000
        /*0b1c*/ 	.word	0x00000160
        /*0b20*/ 	.short	0x010a
        /*0b22*/ 	.byte	0xff
	.zero		1


	//   ....[162]....
        /*0b24*/ 	.word	0x0000a200
        /*0b28*/ 	.word	0x00000002
        /*0b2c*/ 	.word	0x00000110
        /*0b30*/ 	.short	0x010a
        /*0b32*/ 	.byte	0xff
	.zero		1


	//   ....[163]....
        /*0b34*/ 	.word	0x0000a250
        /*0b38*/ 	.word	0x00000046
        /*0b3c*/ 	.word	0x00000170
        /*0b40*/ 	.short	0x010a
        /*0b42*/ 	.byte	0xff
	.zero		1


	//   ....[164]....
        /*0b44*/ 	.word	0x0000a2a0
        /*0b48*/ 	.word	0x00000004
        /*0b4c*/ 	.word	0x00000110
        /*0b50*/ 	.short	0x010a
        /*0b52*/ 	.byte	0xff
	.zero		1


	//   ....[165]....
        /*0b54*/ 	.word	0x0000a2f0
        /*0b58*/ 	.word	0x00000002
        /*0b5c*/ 	.word	0x00000110
        /*0b60*/ 	.short	0x010a
        /*0b62*/ 	.byte	0xff
	.zero		1


	//   ....[166]....
        /*0b64*/ 	.word	0x0000a340
        /*0b68*/ 	.word	0x00000003
        /*0b6c*/ 	.word	0x00000110
        /*0b70*/ 	.short	0x010a
        /*0b72*/ 	.byte	0xff
	.zero		1


	//----- nvinfo : EIATTR_NUM_MBARRIERS
	.align		4
.L_47:
        /*0b74*/ 	.byte	0x03, 0x38
        /*0b76*/ 	.short	0x0032


	//----- nvinfo : EIATTR_EXIT_INSTR_OFFSETS
	.align		4
        /*0b78*/ 	.byte	0x04, 0x1c
        /*0b7a*/ 	.short	(.L_49 - .L_48)


	//   ....[0]....
.L_48:
        /*0b7c*/ 	.word	0x000037d0


	//   ....[1]....
        /*0b80*/ 	.word	0x00003a80


	//   ....[2]....
        /*0b84*/ 	.word	0x00003ae0


	//   ....[3]....
        /*0b88*/ 	.word	0x00004850


	//   ....[4]....
        /*0b8c*/ 	.word	0x00005c00


	//   ....[5]....
        /*0b90*/ 	.word	0x00005c40


	//   ....[6]....
        /*0b94*/ 	.word	0x00009330


	//   ....[7]....
        /*0b98*/ 	.word	0x000093b0


	//   ....[8]....
        /*0b9c*/ 	.word	0x000093e0


	//   ....[9]....
        /*0ba0*/ 	.word	0x00009460


	//----- nvinfo : EIATTR_MAX_THREADS
	.align		4
.L_49:
        /*0ba4*/ 	.byte	0x04, 0x05
        /*0ba6*/ 	.short	(.L_51 - .L_50)
.L_50:
        /*0ba8*/ 	.word	0x00000100
        /*0bac*/ 	.word	0x00000001
        /*0bb0*/ 	.word	0x00000001


	//----- nvinfo : EIATTR_CRS_STACK_SIZE
	.align		4
.L_51:
        /*0bb4*/ 	.byte	0x04, 0x1e
        /*0bb6*/ 	.short	(.L_53 - .L_52)
.L_52:
        /*0bb8*/ 	.word	0x00000000


	//----- nvinfo : EIATTR_CBANK_PARAM_SIZE
	.align		4
.L_53:
        /*0bbc*/ 	.byte	0x03, 0x19
        /*0bbe*/ 	.short	0x0900


	//----- nvinfo : EIATTR_PARAM_CBANK
	.align		4
        /*0bc0*/ 	.byte	0x04, 0x0a
        /*0bc2*/ 	.short	(.L_55 - .L_54)
	.align		4
.L_54:
        /*0bc4*/ 	.word	index@(.nv.constant0._ZN7cutlass13device_kernelINS_4conv6kernel13ConvUniversalINS1_16ConvProblemShapeILNS1_8OperatorE1ELi3EEENS1_10collective14CollectiveConvINS1_47MainloopSm100TmaUmmaWarpSpecializedImplicitGemmILS5_1ELi17ELi3ELi1ELi2EN4cute5tupleIJNSA_1CILi2EEENSC_ILi1EEESE_EEEEENSB_IJNSC_ILi64EEENSC_ILi128EEENSB_IJNSC_ILi32EEEEEEEEENS_10bfloat16_tESM_NSA_8TiledMMAINSA_8MMA_AtomIJNSA_20SM100_MMA_F16BF16_SSISM_SM_fLi64ELi128ELNSA_4UMMA5MajorE0ELSR_1ELNSQ_7ScaleInE0ELSS_0EEEEEENSA_6LayoutINSB_IJSE_SE_SE_EEENSB_IJNSC_ILi0EEESX_SX_EEEEENSB_IJNSA_10UnderscoreES10_S10_EEEEENS7_6detail27Sm100ImplicitGemmTileTraitsINSA_20SM90_TMA_LOAD_IM2COLENSA_14ComposedLayoutINSA_7SwizzleILi2ELi4ELi3EEENSA_18smem_ptr_flag_bitsILi16EEENSV_INSB_IJNSC_ILi8EEESJ_EEENSB_IJSJ_SE_EEEEEEEvEENS14_INSA_23SM90_TMA_LOAD_MULTICASTENS16_INS17_ILi3ELi4ELi3EEES1A_NSV_INSB_IJSH_S1B_EEENSB_IJSE_SH_EEEEEEEvEEEENS_8epilogue10collective18CollectiveEpilogueINS1P_23Sm100TmaWarpSpecializedILi4ELi2ELi16ELb1ELb0EEEJSL_NSB_IJNSV_ISH_SE_EENSV_ISJ_SE_EEEEESM_NSB_IJNSB_IJllllEEESE_SX_EEESM_S1Y_NS1P_6fusion15FusionCallbacksIS1T_NS1Z_17LinearCombinationISM_fSM_fLNS_15FloatRoundStyleE2EEESL_S1W_JEEENSA_5SM1004TMEM4LOAD26SM100_TMEM_LOAD_16dp256b4xES15_S1F_NSA_17SM75_U32x4_LDSM_NENSA_21SM90_TMA_STORE_IM2COLES1F_NSA_17SM90_U32x4_STSM_NENSA_39AutoVectorizingCopyWithAssumedAlignmentILi128EEEEEEvvEEEEvNT_6ParamsE)
        /*0bc8*/ 	.short	0x0380
        /*0bca*/ 	.short	0x0900


	//----- nvinfo : EIATTR_SW_WAR
	.align		4
.L_55:
        /*0bcc*/ 	.byte	0x04, 0x36
        /*0bce*/ 	.short	(.L_57 - .L_56)
.L_56:
        /*0bd0*/ 	.word	0x00000008
.L_57:


//--------------------- .nv.callgraph             --------------------------
	.section	.nv.callgraph,"",@"SHT_CUDA_CALLGRAPH"
	.align	4
	.sectionentsize	8
	.align		4
        /*0000*/ 	.word	0x00000000
	.align		4
        /*0004*/ 	.word	0xffffffff
	.align		4
        /*0008*/ 	.word	index@(_ZN7cutlass13device_kernelINS_4conv6kernel13ConvUniversalINS1_16ConvProblemShapeILNS1_8OperatorE1ELi3EEENS1_10collective14CollectiveConvINS1_47MainloopSm100TmaUmmaWarpSpecializedImplicitGemmILS5_1ELi17ELi3ELi1ELi2EN4cute5tupleIJNSA_1CILi2EEENSC_ILi1EEESE_EEEEENSB_IJNSC_ILi64EEENSC_ILi128EEENSB_IJNSC_ILi32EEEEEEEEENS_10bfloat16_tESM_NSA_8TiledMMAINSA_8MMA_AtomIJNSA_20SM100_MMA_F16BF16_SSISM_SM_fLi64ELi128ELNSA_4UMMA5MajorE0ELSR_1ELNSQ_7ScaleInE0ELSS_0EEEEEENSA_6LayoutINSB_IJSE_SE_SE_EEENSB_IJNSC_ILi0EEESX_SX_EEEEENSB_IJNSA_10UnderscoreES10_S10_EEEEENS7_6detail27Sm100ImplicitGemmTileTraitsINSA_20SM90_TMA_LOAD_IM2COLENSA_14ComposedLayoutINSA_7SwizzleILi2ELi4ELi3EEENSA_18smem_ptr_flag_bitsILi16EEENSV_INSB_IJNSC_ILi8EEESJ_EEENSB_IJSJ_SE_EEEEEEEvEENS14_INSA_23SM90_TMA_LOAD_MULTICASTENS16_INS17_ILi3ELi4ELi3EEES1A_NSV_INSB_IJSH_S1B_EEENSB_IJSE_SH_EEEEEEEvEEEENS_8epilogue10collective18CollectiveEpilogueINS1P_23Sm100TmaWarpSpecializedILi4ELi2ELi16ELb1ELb0EEEJSL_NSB_IJNSV_ISH_SE_EENSV_ISJ_SE_EEEEESM_NSB_IJNSB_IJllllEEESE_SX_EEESM_S1Y_NS1P_6fusion15FusionCallbacksIS1T_NS1Z_17LinearCombinationISM_fSM_fLNS_15FloatRoundStyleE2EEESL_S1W_JEEENSA_5SM1004TMEM4LOAD26SM100_TMEM_LOAD_16dp256b4xES15_S1F_NSA_17SM75_U32x4_LDSM_NENSA_21SM90_TMA_STORE_IM2COLES1F_NSA_17SM90_U32x4_STSM_NENSA_39AutoVectorizingCopyWithAssumedAlignmentILi128EEEEEEvvEEEEvNT_6ParamsE)
	.align		4
        /*000c*/ 	.word	index@(__assertfail)
	.align		4
        /*0010*/ 	.word	0x00000000
	.align		4
        /*0014*/ 	.word	0xfffffffe
	.align		4
        /*0018*/ 	.word	0x00000000
	.align		4
        /*001c*/ 	.word	0xfffffffd
	.align		4
        /*0020*/ 	.word	0x00000000
	.align		4
        /*0024*/ 	.word	0xfffffffc


//--------------------- .nv.constant4             --------------------------
	.section	.nv.constant4,"a",@progbits
	.align	8
	.align		8
.nv.constant4:
        /*0000*/ 	.dword	__assertfail
	.align		8
        /*0008*/ 	.dword	__unnamed_1
	.align		8
        /*0010*/ 	.dword	__unnamed_2
	.align		8
        /*0018*/ 	.dword	_ZN39_INTERNAL_b2594db1_4_k_cu_c29643d6_31004cuda3std3__45__cpo5beginE
	.align		8
        /*0020*/ 	.dword	_ZN39_INTERNAL_b2594db1_4_k_cu_c29643d6_31004cuda3std3__45__cpo3endE
	.align		8
        /*0028*/ 	.dword	_ZN39_INTERNAL_b2594db1_4_k_cu_c29643d6_31004cuda3std3__45__cpo6cbeginE
	.align		8
        /*0030*/ 	.dword	_ZN39_INTERNAL_b2594db1_4_k_cu_c29643d6_31004cuda3std3__45__cpo4cendE
	.align		8
        /*0038*/ 	.dword	_ZN39_INTERNAL_b2594db1_4_k_cu_c29643d6_31004cuda3std3__441_GLOBAL__N__b2594db1_4_k_cu_c29643d6_31006ignoreE
	.align		8
        /*0040*/ 	.dword	_ZN39_INTERNAL_b2594db1_4_k_cu_c29643d6_31004cuda3std3__419piecewise_constructE
	.align		8
        /*0048*/ 	.dword	_ZN39_INTERNAL_b2594db1_4_k_cu_c29643d6_31004cuda3std3__48in_placeE
	.align		8
        /*0050*/ 	.dword	_ZN39_INTERNAL_b2594db1_4_k_cu_c29643d6_31004cuda3std6ranges3__45__cpo4swapE
	.align		8
        /*0058*/ 	.dword	_ZN39_INTERNAL_b2594db1_4_k_cu_c29643d6_31004cuda3std6ranges3__45__cpo9iter_moveE
	.align		8
        /*0060*/ 	.dword	_ZN39_INTERNAL_b2594db1_4_k_cu_c29643d6_31004cute7productE
	.align		8
        /*0068*/ 	.dword	_ZN39_INTERNAL_b2594db1_4_k_cu_c29643d6_31004cute1_E
	.align		8
        /*0070*/ 	.dword	$str$27
	.align		8
        /*0078*/ 	.dword	$str$28
	.align		8
        /*0080*/ 	.dword	$str$29
	.align		8
        /*0088*/ 	.dword	$str$30


//--------------------- .text._ZN7cutlass13device_kernelINS_4conv6kernel13ConvUniversalINS1_16ConvProblemShapeILNS1_8OperatorE1ELi3EEENS1_10collective14CollectiveConvINS1_47MainloopSm100TmaUmmaWarpSpecializedImplicitGemmILS5_1ELi17ELi3ELi1ELi2EN4cute5tupleIJNSA_1CILi2EEENSC_ILi1EEESE_EEEEENSB_IJNSC_ILi64EEENSC_ILi128EEENSB_IJNSC_ILi32EEEEEEEEENS_10bfloat16_tESM_NSA_8TiledMMAINSA_8MMA_AtomIJNSA_20SM100_MMA_F16BF16_SSISM_SM_fLi64ELi128ELNSA_4UMMA5MajorE0ELSR_1ELNSQ_7ScaleInE0ELSS_0EEEEEENSA_6LayoutINSB_IJSE_SE_SE_EEENSB_IJNSC_ILi0EEESX_SX_EEEEENSB_IJNSA_10UnderscoreES10_S10_EEEEENS7_6detail27Sm100ImplicitGemmTileTraitsINSA_20SM90_TMA_LOAD_IM2COLENSA_14ComposedLayoutINSA_7SwizzleILi2ELi4ELi3EEENSA_18smem_ptr_flag_bitsILi16EEENSV_INSB_IJNSC_ILi8EEESJ_EEENSB_IJSJ_SE_EEEEEEEvEENS14_INSA_23SM90_TMA_LOAD_MULTICASTENS16_INS17_ILi3ELi4ELi3EEES1A_NSV_INSB_IJSH_S1B_EEENSB_IJSE_SH_EEEEEEEvEEEENS_8epilogue10collective18CollectiveEpilogueINS1P_23Sm100TmaWarpSpecializedILi4ELi2ELi16ELb1ELb0EEEJSL_NSB_IJNSV_ISH_SE_EENSV_ISJ_SE_EEEEESM_NSB_IJNSB_IJllllEEESE_SX_EEESM_S1Y_NS1P_6fusion15FusionCallbacksIS1T_NS1Z_17LinearCombinationISM_fSM_fLNS_15FloatRoundStyleE2EEESL_S1W_JEEENSA_5SM1004TMEM4LOAD26SM100_TMEM_LOAD_16dp256b4xES15_S1F_NSA_17SM75_U32x4_LDSM_NENSA_21SM90_TMA_STORE_IM2COLES1F_NSA_17SM90_U32x4_STSM_NENSA_39AutoVectorizingCopyWithAssumedAlignmentILi128EEEEEEvvEEEEvNT_6ParamsE --------------------------
	.section	.text._ZN7cutlass13device_kernelINS_4conv6kernel13ConvUniversalINS1_16ConvProblemShapeILNS1_8OperatorE1ELi3EEENS1_10collective14CollectiveConvINS1_47MainloopSm100TmaUmmaWarpSpecializedImplicitGemmILS5_1ELi17ELi3ELi1ELi2EN4cute5tupleIJNSA_1CILi2EEENSC_ILi1EEESE_EEEEENSB_IJNSC_ILi64EEENSC_ILi128EEENSB_IJNSC_ILi32EEEEEEEEENS_10bfloat16_tESM_NSA_8TiledMMAINSA_8MMA_AtomIJNSA_20SM100_MMA_F16BF16_SSISM_SM_fLi64ELi128ELNSA_4UMMA5MajorE0ELSR_1ELNSQ_7ScaleInE0ELSS_0EEEEEENSA_6LayoutINSB_IJSE_SE_SE_EEENSB_IJNSC_ILi0EEESX_SX_EEEEENSB_IJNSA_10UnderscoreES10_S10_EEEEENS7_6detail27Sm100ImplicitGemmTileTraitsINSA_20SM90_TMA_LOAD_IM2COLENSA_14ComposedLayoutINSA_7SwizzleILi2ELi4ELi3EEENSA_18smem_ptr_flag_bitsILi16EEENSV_INSB_IJNSC_ILi8EEESJ_EEENSB_IJSJ_SE_EEEEEEEvEENS14_INSA_23SM90_TMA_LOAD_MULTICASTENS16_INS17_ILi3ELi4ELi3EEES1A_NSV_INSB_IJSH_S1B_EEENSB_IJSE_SH_EEEEEEEvEEEENS_8epilogue10collective18CollectiveEpilogueINS1P_23Sm100TmaWarpSpecializedILi4ELi2ELi16ELb1ELb0EEEJSL_NSB_IJNSV_ISH_SE_EENSV_ISJ_SE_EEEEESM_NSB_IJNSB_IJllllEEESE_SX_EEESM_S1Y_NS1P_6fusion15FusionCallbacksIS1T_NS1Z_17LinearCombinationISM_fSM_fLNS_15FloatRoundStyleE2EEESL_S1W_JEEENSA_5SM1004TMEM4LOAD26SM100_TMEM_LOAD_16dp256b4xES15_S1F_NSA_17SM75_U32x4_LDSM_NENSA_21SM90_TMA_STORE_IM2COLES1F_NSA_17SM90_U32x4_STSM_NENSA_39AutoVectorizingCopyWithAssumedAlignmentILi128EEEEEEvvEEEEvNT_6ParamsE,"ax",@progbits
	.align	128
.text._ZN7cutlass13device_kernelINS_4conv6kernel13ConvUniversalINS1_16ConvProblemShapeILNS1_8OperatorE1ELi3EEENS1_10collective14CollectiveConvINS1_47MainloopSm100TmaUmmaWarpSpecializedImplicitGemmILS5_1ELi17ELi3ELi1ELi2EN4cute5tupleIJNSA_1CILi2EEENSC_ILi1EEESE_EEEEENSB_IJNSC_ILi64EEENSC_ILi128EEENSB_IJNSC_ILi32EEEEEEEEENS_10bfloat16_tESM_NSA_8TiledMMAINSA_8MMA_AtomIJNSA_20SM100_MMA_F16BF16_SSISM_SM_fLi64ELi128ELNSA_4UMMA5MajorE0ELSR_1ELNSQ_7ScaleInE0ELSS_0EEEEEENSA_6LayoutINSB_IJSE_SE_SE_EEENSB_IJNSC_ILi0EEESX_SX_EEEEENSB_IJNSA_10UnderscoreES10_S10_EEEEENS7_6detail27Sm100ImplicitGemmTileTraitsINSA_20SM90_TMA_LOAD_IM2COLENSA_14ComposedLayoutINSA_7SwizzleILi2ELi4ELi3EEENSA_18smem_ptr_flag_bitsILi16EEENSV_INSB_IJNSC_ILi8EEESJ_EEENSB_IJSJ_SE_EEEEEEEvEENS14_INSA_23SM90_TMA_LOAD_MULTICASTENS16_INS17_ILi3ELi4ELi3EEES1A_NSV_INSB_IJSH_S1B_EEENSB_IJSE_SH_EEEEEEEvEEEENS_8epilogue10collective18CollectiveEpilogueINS1P_23Sm100TmaWarpSpecializedILi4ELi2ELi16ELb1ELb0EEEJSL_NSB_IJNSV_ISH_SE_EENSV_ISJ_SE_EEEEESM_NSB_IJNSB_IJllllEEESE_SX_EEESM_S1Y_NS1P_6fusion15FusionCallbacksIS1T_NS1Z_17LinearCombinationISM_fSM_fLNS_15FloatRoundStyleE2EEESL_S1W_JEEENSA_5SM1004TMEM4LOAD26SM100_TMEM_LOAD_16dp256b4xES15_S1F_NSA_17SM75_U32x4_LDSM_NENSA_21SM90_TMA_STORE_IM2COLES1F_NSA_17SM90_U32x4_STSM_NENSA_39AutoVectorizingCopyWithAssumedAlignmentILi128EEEEEEvvEEEEvNT_6ParamsE:
        .type           _ZN7cutlass13device_kernelINS_4conv6kernel13ConvUniversalINS1_16ConvProblemShapeILNS1_8OperatorE1ELi3EEENS1_10collective14CollectiveConvINS1_47MainloopSm100TmaUmmaWarpSpecializedImplicitGemmILS5_1ELi17ELi3ELi1ELi2EN4cute5tupleIJNSA_1CILi2EEENSC_ILi1EEESE_EEEEENSB_IJNSC_ILi64EEENSC_ILi128EEENSB_IJNSC_ILi32EEEEEEEEENS_10bfloat16_tESM_NSA_8TiledMMAINSA_8MMA_AtomIJNSA_20SM100_MMA_F16BF16_SSISM_SM_fLi64ELi128ELNSA_4UMMA5MajorE0ELSR_1ELNSQ_7ScaleInE0ELSS_0EEEEEENSA_6LayoutINSB_IJSE_SE_SE_EEENSB_IJNSC_ILi0EEESX_SX_EEEEENSB_IJNSA_10UnderscoreES10_S10_EEEEENS7_6detail27Sm100ImplicitGemmTileTraitsINSA_20SM90_TMA_LOAD_IM2COLENSA_14ComposedLayoutINSA_7SwizzleILi2ELi4ELi3EEENSA_18smem_ptr_flag_bitsILi16EEENSV_INSB_IJNSC_ILi8EEESJ_EEENSB_IJSJ_SE_EEEEEEEvEENS14_INSA_23SM90_TMA_LOAD_MULTICASTENS16_INS17_ILi3ELi4ELi3EEES1A_NSV_INSB_IJSH_S1B_EEENSB_IJSE_SH_EEEEEEEvEEEENS_8epilogue10collective18CollectiveEpilogueINS1P_23Sm100TmaWarpSpecializedILi4ELi2ELi16ELb1ELb0EEEJSL_NSB_IJNSV_ISH_SE_EENSV_ISJ_SE_EEEEESM_NSB_IJNSB_IJllllEEESE_SX_EEESM_S1Y_NS1P_6fusion15FusionCallbacksIS1T_NS1Z_17LinearCombinationISM_fSM_fLNS_15FloatRoundStyleE2EEESL_S1W_JEEENSA_5SM1004TMEM4LOAD26SM100_TMEM_LOAD_16dp256b4xES15_S1F_NSA_17SM75_U32x4_LDSM_NENSA_21SM90_TMA_STORE_IM2COLES1F_NSA_17SM90_U32x4_STSM_NENSA_39AutoVectorizingCopyWithAssumedAlignmentILi128EEEEEEvvEEEEvNT_6ParamsE,@function
        .size           _ZN7cutlass13device_kernelINS_4conv6kernel13ConvUniversalINS1_16ConvProblemShapeILNS1_8OperatorE1ELi3EEENS1_10collective14CollectiveConvINS1_47MainloopSm100TmaUmmaWarpSpecializedImplicitGemmILS5_1ELi17ELi3ELi1ELi2EN4cute5tupleIJNSA_1CILi2EEENSC_ILi1EEESE_EEEEENSB_IJNSC_ILi64EEENSC_ILi128EEENSB_IJNSC_ILi32EEEEEEEEENS_10bfloat16_tESM_NSA_8TiledMMAINSA_8MMA_AtomIJNSA_20SM100_MMA_F16BF16_SSISM_SM_fLi64ELi128ELNSA_4UMMA5MajorE0ELSR_1ELNSQ_7ScaleInE0ELSS_0EEEEEENSA_6LayoutINSB_IJSE_SE_SE_EEENSB_IJNSC_ILi0EEESX_SX_EEEEENSB_IJNSA_10UnderscoreES10_S10_EEEEENS7_6detail27Sm100ImplicitGemmTileTraitsINSA_20SM90_TMA_LOAD_IM2COLENSA_14ComposedLayoutINSA_7SwizzleILi2ELi4ELi3EEENSA_18smem_ptr_flag_bitsILi16EEENSV_INSB_IJNSC_ILi8EEESJ_EEENSB_IJSJ_SE_EEEEEEEvEENS14_INSA_23SM90_TMA_LOAD_MULTICASTENS16_INS17_ILi3ELi4ELi3EEES1A_NSV_INSB_IJSH_S1B_EEENSB_IJSE_SH_EEEEEEEvEEEENS_8epilogue10collective18CollectiveEpilogueINS1P_23Sm100TmaWarpSpecializedILi4ELi2ELi16ELb1ELb0EEEJSL_NSB_IJNSV_ISH_SE_EENSV_ISJ_SE_EEEEESM_NSB_IJNSB_IJllllEEESE_SX_EEESM_S1Y_NS1P_6fusion15FusionCallbacksIS1T_NS1Z_17LinearCombinationISM_fSM_fLNS_15FloatRoundStyleE2EEESL_S1W_JEEENSA_5SM1004TMEM4LOAD26SM100_TMEM_LOAD_16dp256b4xES15_S1F_NSA_17SM75_U32x4_LDSM_NENSA_21SM90_TMA_STORE_IM2COLES1F_NSA_17SM90_U32x4_STSM_NENSA_39AutoVectorizingCopyWithAssumedAlignmentILi128EEEEEEvvEEEEvNT_6ParamsE,(.L_x_213 - _ZN7cutlass13device_kernelINS_4conv6kernel13ConvUniversalINS1_16ConvProblemShapeILNS1_8OperatorE1ELi3EEENS1_10collective14CollectiveConvINS1_47MainloopSm100TmaUmmaWarpSpecializedImplicitGemmILS5_1ELi17ELi3ELi1ELi2EN4cute5tupleIJNSA_1CILi2EEENSC_ILi1EEESE_EEEEENSB_IJNSC_ILi64EEENSC_ILi128EEENSB_IJNSC_ILi32EEEEEEEEENS_10bfloat16_tESM_NSA_8TiledMMAINSA_8MMA_AtomIJNSA_20SM100_MMA_F16BF16_SSISM_SM_fLi64ELi128ELNSA_4UMMA5MajorE0ELSR_1ELNSQ_7ScaleInE0ELSS_0EEEEEENSA_6LayoutINSB_IJSE_SE_SE_EEENSB_IJNSC_ILi0EEESX_SX_EEEEENSB_IJNSA_10UnderscoreES10_S10_EEEEENS7_6detail27Sm100ImplicitGemmTileTraitsINSA_20SM90_TMA_LOAD_IM2COLENSA_14ComposedLayoutINSA_7SwizzleILi2ELi4ELi3EEENSA_18smem_ptr_flag_bitsILi16EEENSV_INSB_IJNSC_ILi8EEESJ_EEENSB_IJSJ_SE_EEEEEEEvEENS14_INSA_23SM90_TMA_LOAD_MULTICASTENS16_INS17_ILi3ELi4ELi3EEES1A_NSV_INSB_IJSH_S1B_EEENSB_IJSE_SH_EEEEEEEvEEEENS_8epilogue10collective18CollectiveEpilogueINS1P_23Sm100TmaWarpSpecializedILi4ELi2ELi16ELb1ELb0EEEJSL_NSB_IJNSV_ISH_SE_EENSV_ISJ_SE_EEEEESM_NSB_IJNSB_IJllllEEESE_SX_EEESM_S1Y_NS1P_6fusion15FusionCallbacksIS1T_NS1Z_17LinearCombinationISM_fSM_fLNS_15FloatRoundStyleE2EEESL_S1W_JEEENSA_5SM1004TMEM4LOAD26SM100_TMEM_LOAD_16dp256b4xES15_S1F_NSA_17SM75_U32x4_LDSM_NENSA_21SM90_TMA_STORE_IM2COLES1F_NSA_17SM90_U32x4_STSM_NENSA_39AutoVectorizingCopyWithAssumedAlignmentILi128EEEEEEvvEEEEvNT_6ParamsE)
        .other          _ZN7cutlass13device_kernelINS_4conv6kernel13ConvUniversalINS1_16ConvProblemShapeILNS1_8OperatorE1ELi3EEENS1_10collective14CollectiveConvINS1_47MainloopSm100TmaUmmaWarpSpecializedImplicitGemmILS5_1ELi17ELi3ELi1ELi2EN4cute5tupleIJNSA_1CILi2EEENSC_ILi1EEESE_EEEEENSB_IJNSC_ILi64EEENSC_ILi128EEENSB_IJNSC_ILi32EEEEEEEEENS_10bfloat16_tESM_NSA_8TiledMMAINSA_8MMA_AtomIJNSA_20SM100_MMA_F16BF16_SSISM_SM_fLi64ELi128ELNSA_4UMMA5MajorE0ELSR_1ELNSQ_7ScaleInE0ELSS_0EEEEEENSA_6LayoutINSB_IJSE_SE_SE_EEENSB_IJNSC_ILi0EEESX_SX_EEEEENSB_IJNSA_10UnderscoreES10_S10_EEEEENS7_6detail27Sm100ImplicitGemmTileTraitsINSA_20SM90_TMA_LOAD_IM2COLENSA_14ComposedLayoutINSA_7SwizzleILi2ELi4ELi3EEENSA_18smem_ptr_flag_bitsILi16EEENSV_INSB_IJNSC_ILi8EEESJ_EEENSB_IJSJ_SE_EEEEEEEvEENS14_INSA_23SM90_TMA_LOAD_MULTICASTENS16_INS17_ILi3ELi4ELi3EEES1A_NSV_INSB_IJSH_S1B_EEENSB_IJSE_SH_EEEEEEEvEEEENS_8epilogue10collective18CollectiveEpilogueINS1P_23Sm100TmaWarpSpecializedILi4ELi2ELi16ELb1ELb0EEEJSL_NSB_IJNSV_ISH_SE_EENSV_ISJ_SE_EEEEESM_NSB_IJNSB_IJllllEEESE_SX_EEESM_S1Y_NS1P_6fusion15FusionCallbacksIS1T_NS1Z_17LinearCombinationISM_fSM_fLNS_15FloatRoundStyleE2EEESL_S1W_JEEENSA_5SM1004TMEM4LOAD26SM100_TMEM_LOAD_16dp256b4xES15_S1F_NSA_17SM75_U32x4_LDSM_NENSA_21SM90_TMA_STORE_IM2COLES1F_NSA_17SM90_U32x4_STSM_NENSA_39AutoVectorizingCopyWithAssumedAlignmentILi128EEEEEEvvEEEEvNT_6ParamsE,@"STO_CUDA_ENTRY STV_DEFAULT"
_ZN7cutlass13device_kernelINS_4conv6kernel13ConvUniversalINS1_16ConvProblemShapeILNS1_8OperatorE1ELi3EEENS1_10collective14CollectiveConvINS1_47MainloopSm100TmaUmmaWarpSpecializedImplicitGemmILS5_1ELi17ELi3ELi1ELi2EN4cute5tupleIJNSA_1CILi2EEENSC_ILi1EEESE_EEEEENSB_IJNSC_ILi64EEENSC_ILi128EEENSB_IJNSC_ILi32EEEEEEEEENS_10bfloat16_tESM_NSA_8TiledMMAINSA_8MMA_AtomIJNSA_20SM100_MMA_F16BF16_SSISM_SM_fLi64ELi128ELNSA_4UMMA5MajorE0ELSR_1ELNSQ_7ScaleInE0ELSS_0EEEEEENSA_6LayoutINSB_IJSE_SE_SE_EEENSB_IJNSC_ILi0EEESX_SX_EEEEENSB_IJNSA_10UnderscoreES10_S10_EEEEENS7_6detail27Sm100ImplicitGemmTileTraitsINSA_20SM90_TMA_LOAD_IM2COLENSA_14ComposedLayoutINSA_7SwizzleILi2ELi4ELi3EEENSA_18smem_ptr_flag_bitsILi16EEENSV_INSB_IJNSC_ILi8EEESJ_EEENSB_IJSJ_SE_EEEEEEEvEENS14_INSA_23SM90_TMA_LOAD_MULTICASTENS16_INS17_ILi3ELi4ELi3EEES1A_NSV_INSB_IJSH_S1B_EEENSB_IJSE_SH_EEEEEEEvEEEENS_8epilogue10collective18CollectiveEpilogueINS1P_23Sm100TmaWarpSpecializedILi4ELi2ELi16ELb1ELb0EEEJSL_NSB_IJNSV_ISH_SE_EENSV_ISJ_SE_EEEEESM_NSB_IJNSB_IJllllEEESE_SX_EEESM_S1Y_NS1P_6fusion15FusionCallbacksIS1T_NS1Z_17LinearCombinationISM_fSM_fLNS_15FloatRoundStyleE2EEESL_S1W_JEEENSA_5SM1004TMEM4LOAD26SM100_TMEM_LOAD_16dp256b4xES15_S1F_NSA_17SM75_U32x4_LDSM_NENSA_21SM90_TMA_STORE_IM2COLES1F_NSA_17SM90_U32x4_STSM_NENSA_39AutoVectorizingCopyWithAssumedAlignmentILi128EEEEEEvvEEEEvNT_6ParamsE:
[----:B------:R-:W1:Y:S01]  /*0000*/  LDC R1, c[0x0][0x37c] ;  /* 0x0000df00ff017b82 */ /* 0x000e620000000800 */
[----:B------:R-:W2:Y:S01]  /*0010*/  S2R R50, SR_TID.X ;  /* 0x0000000000327919 */ /* 0x000ea20000002100 */
[----:B------:R-:W3:Y:S01]  /*0020*/  LDCU.64 UR8, c[0x0][0x990] ;  /* 0x00013200ff0877ac */ /* 0x000ee20008000a00 */
[----:B-1----:R-:W-:Y:S01]  /*0030*/  VIADD R1, R1, 0xfffffff8 ;  /* 0xfffffff801017836 */ /* 0x002fe20000000000 */
[----:B------:R-:W-:Y:S02]  /*0040*/  PRMT R51, RZ, 0x7610, R51 ;  /* 0x00007610ff337816 */ /* 0x000fe40000000033 */
[----:B------:R-:W-:Y:S01]  /*0050*/  ELECT P3, URZ, PT ;  /* 0x0000000000ff782f */ /* 0x000fe20003860000 */
[----:B---3--:R-:W-:-:S04]  /*0060*/  UISETP.NE.U32.AND UP0, UPT, UR8, URZ, UPT ;  /* 0x000000ff0800728c */ /* 0x008fc8000bf05070 */
[----:B------:R-:W-:Y:S01]  /*0070*/  UISETP.NE.AND.EX UP0, UPT, UR9, URZ, UPT, UP0 ;  /* 0x000000ff0900728c */ /* 0x000fe2000bf05300 */
[----:B--2---:R-:W-:-:S05]  /*0080*/  SHF.R.U32.HI R52, RZ, 0x5, R50 ;  /* 0x00000005ff347819 */ /* 0x004fca0000011632 */
[----:B------:R-:W1:Y:S02]  /*0090*/  SHFL.IDX PT, R0, R52, RZ, 0x1f ;  /* 0x00001fff34007589 */ /* 0x000e6400000e0000 */
[----:B-1----:R-:W-:Y:S01]  /*00a0*/  R2UR UR18, R0 ;  /* 0x00000000001272ca */ /* 0x002fe200000e0000 */
[----:B------:R-:W-:-:S14]  /*00b0*/  BRA.U UP0, `(.L_x_0) ;  /* 0x0000000100307547 */ /* 0x000fdc000b800000 */
[----:B------:R-:W1:Y:S02]  /*00c0*/  LDCU.64 UR4, c[0x0][0x988] ;  /* 0x00013100ff0477ac */ /* 0x000e640008000a00 */
[----:B-1----:R-:W-:-:S04]  /*00d0*/  UISETP.NE.U32.AND UP0, UPT, UR4, URZ, UPT ;  /* 0x000000ff0400728c */ /* 0x002fc8000bf05070 */
[----:B------:R-:W-:-:S09]  /*00e0*/  UISETP.NE.AND.EX UP0, UPT, UR5, URZ, UPT, UP0 ;  /* 0x000000ff0500728c */ /* 0x000fd2000bf05300 */
[----:B------:R-:W-:Y:S05]  /*00f0*/  BRA.U !UP0, `(.L_x_1) ;  /* 0x0000000108147547 */ /* 0x000fea000b800000 */
[----:B------:R-:W1:Y:S01]  /*0100*/  LDC.64 R2, c[0x0][0x988] ;  /* 0x00026200ff027b82 */ /* 0x000e620000000a00 */
[----:B------:R-:W1:Y:S02]  /*0110*/  LDCU.64 UR4, c[0x0][0x358] ;  /* 0x00006b00ff0477ac */ /* 0x000e640008000a00 */
[----:B-1----:R1:W5:Y:S01]  /*0120*/  LDG.E R27, desc[UR4][R2.64] ;  /* 0x00000004021b7981 */ /* 0x002362000c1e1900 */
[----:B------:R-:W-:Y:S01]  /*0130*/  HFMA2 R51, -RZ, RZ, 0, 5.9604644775390625e-08 ;  /* 0x00000001ff337431 */ /* 0x000fe200000001ff */
[----:B------:R-:W-:Y:S05]  /*0140*/  BRA `(.L_x_0) ;  /* 0x00000000000c7947 */ /* 0x000fea0003800000 */
.L_x_1:
[----:B------:R-:W1:Y:S01]  /*0150*/  LDCU UR4, c[0x0][0x980] ;  /* 0x00013000ff0477ac */ /* 0x000e620008000800 */
[----:B------:R-:W-:Y:S01]  /*0160*/  HFMA2 R51, -RZ, RZ, 0, 5.9604644775390625e-08 ;  /* 0x00000001ff337431 */ /* 0x000fe200000001ff */
[----:B-1----:R-:W-:-:S07]  /*0170*/  MOV R27, UR4 ;  /* 0x00000004001b7c02 */ /* 0x002fce0008000f00 */
.L_x_0:
[----:B------:R-:W2:Y:S02]  /*0180*/  LDCU.64 UR4, c[0x0][0x9b0] ;  /* 0x00013600ff0477ac */ /* 0x000ea40008000a00 */
[----:B--2---:R-:W-:-:S04]  /*0190*/  UISETP.NE.U32.AND UP0, UPT, UR4, URZ, UPT ;  /* 0x000000ff0400728c */ /* 0x004fc8000bf05070 */
[----:B------:R-:W-:-:S09]  /*01a0*/  UISETP.NE.AND.EX UP0, UPT, UR5, URZ, UPT, UP0 ;  /* 0x000000ff0500728c */ /* 0x000fd2000bf05300 */
[----:B------:R-:W-:Y:S05]  /*01b0*/  BRA.U UP0, `(.L_x_2) ;  /* 0x0000000100287547 */ /* 0x000fea000b800000 */
[----:B------:R-:W2:Y:S02]  /*01c0*/  LDCU.64 UR4, c[0x0][0x9a8] ;  /* 0x00013500ff0477ac */ /* 0x000ea40008000a00 */
[----:B--2---:R-:W-:-:S04]  /*01d0*/  UISETP.NE.U32.AND UP0, UPT, UR4, URZ, UPT ;  /* 0x000000ff0400728c */ /* 0x004fc8000bf05070 */
[----:B------:R-:W-:-:S09]  /*01e0*/  UISETP.NE.AND.EX UP0, UPT, UR5, URZ, UPT, UP0 ;  /* 0x000000ff0500728c */ /* 0x000fd2000bf05300 */
[----:B------:R-:W-:Y:S05]  /*01f0*/  BRA.U !UP0, `(.L_x_3) ;  /* 0x0000000108107547 */ /* 0x000fea000b800000 */
[----:B------:R-:W2:Y:S01]  /*0200*/  LDC.64 R24, c[0x0][0x9a8] ;  /* 0x00026a00ff187b82 */ /* 0x000ea20000000a00 */
[----:B------:R-:W2:Y:S02]  /*0210*/  LDCU.64 UR4, c[0x0][0x358] ;  /* 0x00006b00ff0477ac */ /* 0x000ea40008000a00 */
[----:B--2---:R2:W5:Y:S01]  /*0220*/  LDG.E R24, desc[UR4][R24.64] ;  /* 0x0000000418187981 */ /* 0x004562000c1e1900 */
[----:B------:R-:W-:Y:S05]  /*0230*/  BRA `(.L_x_2) ;  /* 0x0000000000087947 */ /* 0x000fea0003800000 */
.L_x_3:
[----:B------:R-:W2:Y:S02]  /*0240*/  LDCU UR4, c[0x0][0x9a0] ;  /* 0x00013400ff0477ac */ /* 0x000ea40008000800 */
[----:B--2---:R-:W-:Y:S02]  /*0250*/  MOV R24, UR4 ;  /* 0x0000000400187c02 */ /* 0x004fe40008000f00 */
.L_x_2:
[----:B------:R-:W-:Y:S01]  /*0260*/  IMAD.U32 R0, RZ, RZ, UR18 ;  /* 0x00000012ff007e24 */ /* 0x000fe2000f8e00ff */
[----:B------:R-:W-:Y:S04]  /*0270*/  BSSY.RECONVERGENT B0, `(.L_x_4) ;  /* 0x000000c000007945 */ /* 0x000fe80003800200 */
[C---:B------:R-:W-:Y:S02]  /*0280*/  ISETP.NE.OR P1, PT, R0.reuse, 0x1, !P3 ;  /* 0x000000010000780c */ /* 0x040fe40005f25670 */
[----:B------:R-:W-:-:S11]  /*0290*/  ISETP.NE.OR P0, PT, R0, 0x3, !P3 ;  /* 0x000000030000780c */ /* 0x000fd60005f05670 */
[----:B------:R-:W-:Y:S05]  /*02a0*/  @P1 BRA `(.L_x_5) ;  /* 0x0000000000201947 */ /* 0x000fea0003800000 */
[----:B------:R-:W3:Y:S02]  /*02b0*/  LDCU.64 UR4, c[0x0][0x348] ;  /* 0x00006900ff0477ac */ /* 0x000ee40008000a00 */
[----:B---3--:R-:W-:Y:S02]  /*02c0*/  UIADD3 UR6, UP1, UPT, UR4, 0x80, URZ ;  /* 0x0000008004067890 */ /* 0x008fe4000ff3e0ff */
[----:B------:R-:W-:Y:S02]  /*02d0*/  UIADD3 UR4, UP0, UPT, UR4, 0x200, URZ ;  /* 0x0000020004047890 */ /* 0x000fe4000ff1e0ff */
[----:B------:R-:W-:Y:S02]  /*02e0*/  UIADD3.X UR7, UPT, UPT, URZ, UR5, URZ, UP1, !UPT ;  /* 0x00000005ff077290 */ /* 0x000fe40008ffe4ff */
[----:B------:R-:W-:-:S07]  /*02f0*/  UIADD3.X UR5, UPT, UPT, URZ, UR5, URZ, UP0, !UPT ;  /* 0x00000005ff057290 */ /* 0x000fce00087fe4ff */
[----:B------:R3:W-:Y:S02]  /*0300*/  UTMACCTL.PF [UR6] ;  /* 0x00000000060079b9 */ /* 0x0007e40008040000 */
[----:B------:R3:W-:Y:S02]  /*0310*/  UTMACCTL.PF [UR4] ;  /* 0x00000000040079b9 */ /* 0x0007e40008040000 */
[----:B---3--:R-:W-:Y:S01]  /*0320*/  NOP ;  /* 0x0000000000007918 */ /* 0x008fe20000000000 */
.L_x_5:
[----:B------:R-:W-:Y:S05]  /*0330*/  BSYNC.RECONVERGENT B0 ;  /* 0x0000000000007941 */ /* 0x000fea0003800200 */
.L_x_4:
[----:B------:R-:W-:Y:S04]  /*0340*/  BSSY.RECONVERGENT B0, `(.L_x_6) ;  /* 0x000000a000007945 */ /* 0x000fe80003800200 */
        /* <DEDUP_REMOVED lines=9> */
.L_x_7:
[----:B------:R-:W-:Y:S05]  /*03e0*/  BSYNC.RECONVERGENT B0 ;  /* 0x0000000000007941 */ /* 0x000fea0003800200 */
.L_x_6:
[----:B------:R-:W3:Y:S01]  /*03f0*/  LDCU.64 UR4, c[0x0][0x988] ;  /* 0x00013100ff0477ac */ /* 0x000ee20008000a00 */
[----:B------:R-:W-:Y:S02]  /*0400*/  UISETP.EQ.U32.AND UP2, UPT, UR8, URZ, UPT ;  /* 0x000000ff0800728c */ /* 0x000fe4000bf42070 */
[----:B------:R-:W-:Y:S02]  /*0410*/  UPLOP3.LUT UP3, UPT, UPT, UPT, UPT, 0x80, 0x8 ;  /* 0x000000000008789c */ /* 0x000fe40003f6f070 */
[----:B---3--:R-:W-:-:S04]  /*0420*/  UISETP.NE.U32.AND UP0, UPT, UR4, URZ, UPT ;  /* 0x000000ff0400728c */ /* 0x008fc8000bf05070 */
[----:B------:R-:W-:-:S04]  /*0430*/  UISETP.NE.AND.EX UP1, UPT, UR5, URZ, UPT, UP0 ;  /* 0x000000ff0500728c */ /* 0x000fc8000bf25300 */
[----:B------:R-:W-:-:S04]  /*0440*/  UISETP.EQ.OR.EX UP4, UPT, UR9, URZ, !UP1, UP2 ;  /* 0x000000ff0900728c */ /* 0x000fc8000cf82720 */
[----:B------:R-:W-:-:S06]  /*0450*/  UP2UR UR4, UPR, URZ, 0x10 ;  /* 0x00000010ff047883 */ /* 0x000fcc0008000000 */
[----:B------:R-:W-:Y:S01]  /*0460*/  MOV R59, UR4 ;  /* 0x00000004003b7c02 */ /* 0x000fe20008000f00 */
[----:B------:R-:W-:Y:S06]  /*0470*/  BRA.U !UP4, `(.L_x_8) ;  /* 0x000000010c207547 */ /* 0x000fec000b800000 */
[----:B------:R-:W-:Y:S01]  /*0480*/  UISETP.NE.U32.AND UP2, UPT, UR8, URZ, UPT ;  /* 0x000000ff0800728c */ /* 0x000fe2000bf45070 */
[----:B-----5:R-:W-:Y:S01]  /*0490*/  FSETP.NEU.AND P0, PT, R27, RZ, PT ;  /* 0x000000ff1b00720b */ /* 0x020fe20003f0d000 */
[----:B------:R-:W-:Y:S02]  /*04a0*/  USEL UR4, URZ, 0xffffffff, UP1 ;  /* 0xffffffffff047887 */ /* 0x000fe40008800000 */
[----:B------:R-:W-:-:S10]  /*04b0*/  UISETP.NE.AND.EX UP2, UPT, UR9, URZ, UPT, UP2 ;  /* 0x000000ff0900728c */ /* 0x000fd4000bf45320 */
[----:B------:R-:W-:Y:S01]  /*04c0*/  VOTEU.ANY UP0, P0 ;  /* 0x0000000000ff7886 */ /* 0x000fe20000000100 */
[----:B------:R-:W-:-:S04]  /*04d0*/  @!UP2 USEL UR4, URZ, 0xffffffff, UP0 ;  /* 0xffffffffff04a887 */ /* 0x000fc80008000000 */
[----:B------:R-:W-:-:S04]  /*04e0*/  ULOP3.LUT UR4, UR4, 0x1, URZ, 0xc0, !UPT ;  /* 0x0000000104047892 */ /* 0x000fc8000f8ec0ff */
[----:B------:R-:W-:-:S11]  /*04f0*/  UISETP.NE.U32.AND UP3, UPT, UR4, 0x1, UPT ;  /* 0x000000010400788c */ /* 0x000fd6000bf65070 */
.L_x_8:
[----:B-1----:R-:W1:Y:S02]  /*0500*/  SHFL.IDX PT, R2, R52, RZ, 0x1f ;  /* 0x00001fff34027589 */ /* 0x002e6400000e0000 */
[----:B-1----:R-:W-:-:S13]  /*0510*/  ISETP.NE.AND P0, PT, R2, RZ, PT ;  /* 0x000000ff0200720c */ /* 0x002fda0003f05270 */
[----:B------:R-:W-:Y:S05]  /*0520*/  @P0 BRA `(.L_x_9) ;  /* 0x0000000000cc0947 */ /* 0x000fea0003800000 */
[----:B------:R-:W-:Y:S01]  /*0530*/  ELECT P0, URZ, PT ;  /* 0x0000000000ff782f */ /* 0x000fe20003800000 */
[----:B------:R-:W-:-:S12]  /*0540*/  BSSY.RECONVERGENT B0, `(.L_x_9) ;  /* 0x0000031000007945 */ /* 0x000fd80003800200 */
[----:B------:R-:W-:Y:S05]  /*0550*/  @!P0 BRA `(.L_x_10) ;  /* 0x0000000000bc8947 */ /* 0x000fea0003800000 */
[----:B------:R-:W1:Y:S01]  /*0560*/  S2UR UR4, SR_CgaCtaId ;  /* 0x00000000000479c3 */ /* 0x000e620000008800 */
[----:B------:R-:W-:Y:S01]  /*0570*/  UMOV UR5, 0x400 ;  /* 0x0000040000057882 */ /* 0x000fe20000000000 */
[----:B------:R-:W-:Y:S01]  /*0580*/  UMOV UR8, 0x1 ;  /* 0x0000000100087882 */ /* 0x000fe20000000000 */
[----:B------:R-:W-:Y:S01]  /*0590*/  UMOV UR6, 0x2 ;  /* 0x0000000200067882 */ /* 0x000fe20000000000 */
[----:B------:R-:W-:-:S04]  /*05a0*/  UIADD3 UR8, UPT, UPT, -UR8, 0x100000, URZ ;  /* 0x0010000008087890 */ /* 0x000fc8000fffe1ff */
[----:B------:R-:W-:Y:S02]  /*05b0*/  USHF.L.U32 UR9, UR8, 0xb, URZ ;  /* 0x0000000b08097899 */ /* 0x000fe400080006ff */
[----:B------:R-:W-:Y:S02]  /*05c0*/  USHF.L.U32 UR8, UR8, 0x1, URZ ;  /* 0x0000000108087899 */ /* 0x000fe400080006ff */
[----:B------:R-:W-:-:S04]  /*05d0*/  UIADD3 UR6, UPT, UPT, -UR6, 0x100000, URZ ;  /* 0x0010000006067890 */ /* 0x000fc8000fffe1ff */
[----:B------:R-:W-:Y:S02]  /*05e0*/  USHF.L.U32 UR7, UR6, 0xb, URZ ;  /* 0x0000000b06077899 */ /* 0x000fe400080006ff */
[----:B------:R-:W-:Y:S02]  /*05f0*/  USHF.L.U32 UR6, UR6, 0x1, URZ ;  /* 0x0000000106067899 */ /* 0x000fe400080006ff */
[----:B-1----:R-:W-:Y:S01]  /*0600*/  ULEA UR4, UR4, UR5, 0x18 ;  /* 0x0000000504047291 */ /* 0x002fe2000f8ec0ff */
[----:B------:R-:W1:Y:S11]  /*0610*/  FENCE.VIEW.ASYNC.S ;  /* 0x00000000000073c6 */ /* 0x000e760000000000 */
[----:B-1----:R1:W3:Y:S01]  /*0620*/  SYNCS.EXCH.64 URZ, [UR4], UR8 ;  /* 0x0000000804ff75b2 */ /* 0x0022e20008000100 */
[----:B------:R1:W4:Y:S01]  /*0630*/  SYNCS.EXCH.64 URZ, [UR4+0x88], UR6 ;  /* 0x0000880604ff75b2 */ /* 0x0003220008000100 */
[----:B------:R1:W1:Y:S01]  /*0640*/  SYNCS.EXCH.64 URZ, [UR4+0x8], UR8 ;  /* 0x0000080804ff75b2 */ /* 0x0002620008000100 */
        /* <DEDUP_REMOVED lines=31> */
[----:B---34-:R-:W-:Y:S01]  /*0840*/  NOP ;  /* 0x0000000000007918 */ /* 0x018fe20000000000 */
.L_x_10:
[----:B-1----:R-:W-:Y:S05]  /*0850*/  BSYNC.RECONVERGENT B0 ;  /* 0x0000000000007941 */ /* 0x002fea0003800200 */
.L_x_9:
[----:B------:R-:W1:Y:S01]  /*0860*/  SHFL.IDX PT, R2, R52, RZ, 0x1f ;  /* 0x00001fff34027589 */ /* 0x000e6200000e0000 */
[----:B------:R-:W-:Y:S01]  /*0870*/  NOP ;  /* 0x0000000000007918 */ /* 0x000fe20000000000 */
[----:B-1----:R-:W-:-:S13]  /*0880*/  ISETP.NE.AND P0, PT, R2, 0x1, PT ;  /* 0x000000010200780c */ /* 0x002fda0003f05270 */
[----:B------:R-:W-:Y:S05]  /*0890*/  @P0 BRA `(.L_x_11) ;  /* 0x0000000000580947 */ /* 0x000fea0003800000 */
        /* <DEDUP_REMOVED lines=9> */
[----:B------:R-:W-:Y:S01]  /*0930*/  USHF.L.U32 UR6, UR6, 0x1, URZ ;  /* 0x0000000106067899 */ /* 0x000fe200080006ff */
[----:B------:R-:W-:Y:S01]  /*0940*/  ELECT P0, URZ, PT ;  /* 0x0000000000ff782f */ /* 0x000fe20003800000 */
[----:B-1----:R-:W-:Y:S01]  /*0950*/  ULEA UR4, UR4, UR5, 0x18 ;  /* 0x0000000504047291 */ /* 0x002fe2000f8ec0ff */
[----:B------:R-:W1:Y:S11]  /*0960*/  FENCE.VIEW.ASYNC.S ;  /* 0x00000000000073c6 */ /* 0x000e760000000000 */
[----:B-1----:R1:W3:Y:S01]  /*0970*/  SYNCS.EXCH.64 URZ, [UR4+0x110], UR8 ;  /* 0x0001100804ff75b2 */ /* 0x0022e20008000100 */
[----:B------:R1:W4:Y:S01]  /*0980*/  SYNCS.EXCH.64 URZ, [UR4+0x130], UR6 ;  /* 0x0001300604ff75b2 */ /* 0x0003220008000100 */
[----:B------:R1:W1:Y:S01]  /*0990*/  SYNCS.EXCH.64 URZ, [UR4+0x118], UR8 ;  /* 0x0001180804ff75b2 */ /* 0x0002620008000100 */
[----:B------:R1:W1:Y:S01]  /*09a0*/  SYNCS.EXCH.64 URZ, [UR4+0x138], UR6 ;  /* 0x0001380604ff75b2 */ /* 0x0002620008000100 */
[----:B------:R1:W1:Y:S01]  /*09b0*/  SYNCS.EXCH.64 URZ, [UR4+0x120], UR8 ;  /* 0x0001200804ff75b2 */ /* 0x0002620008000100 */
[----:B------:R1:W1:Y:S01]  /*09c0*/  SYNCS.EXCH.64 URZ, [UR4+0x140], UR6 ;  /* 0x0001400604ff75b2 */ /* 0x0002620008000100 */
[----:B------:R1:W1:Y:S01]  /*09d0*/  SYNCS.EXCH.64 URZ, [UR4+0x128], UR8 ;  /* 0x0001280804ff75b2 */ /* 0x0002620008000100 */
[----:B------:R1:W1:Y:S01]  /*09e0*/  SYNCS.EXCH.64 URZ, [UR4+0x148], UR6 ;  /* 0x0001480604ff75b2 */ /* 0x0002620008000100 */
[----:B------:R-:W-:Y:S01]  /*09f0*/  NOP ;  /* 0x0000000000007918 */ /* 0x000fe20000000000 */
.L_x_11:
[----:B------:R-:W2:Y:S01]  /*0a00*/  SHFL.IDX PT, R2, R52, RZ, 0x1f ;  /* 0x00001fff34027589 */ /* 0x000ea200000e0000 */
[----:B------:R-:W-:Y:S01]  /*0a10*/  NOP ;  /* 0x0000000000007918 */ /* 0x000fe20000000000 */
[----:B--2---:R-:W-:-:S13]  /*0a20*/  ISETP.NE.AND P0, PT, R2, 0x3, PT ;  /* 0x000000030200780c */ /* 0x004fda0003f05270 */
[----:B------:R-:W-:Y:S05]  /*0a30*/  @P0 BRA `(.L_x_12) ;  /* 0x0000000000300947 */ /* 0x000fea0003800000 */
[----:B-1----:R-:W1:Y:S01]  /*0a40*/  S2UR UR4, SR_CgaCtaId ;  /* 0x00000000000479c3 */ /* 0x002e620000008800 */
[----:B------:R-:W-:Y:S01]  /*0a50*/  UMOV UR6, 0x400 ;  /* 0x0000040000067882 */ /* 0x000fe20000000000 */
[----:B------:R-:W-:Y:S01]  /*0a60*/  UMOV UR5, 0x20 ;  /* 0x0000002000057882 */ /* 0x000fe20000000000 */
[----:B------:R-:W-:Y:S01]  /*0a70*/  ELECT P0, URZ, PT ;  /* 0x0000000000ff782f */ /* 0x000fe20003800000 */
[----:B-1----:R-:W-:Y:S02]  /*0a80*/  ULEA UR6, UR4, UR6, 0x18 ;  /* 0x0000000604067291 */ /* 0x002fe4000f8ec0ff */
[----:B------:R-:W-:-:S04]  /*0a90*/  UIADD3 UR4, UPT, UPT, -UR5, 0x100000, URZ ;  /* 0x0010000005047890 */ /* 0x000fc8000fffe1ff */
[----:B------:R-:W-:Y:S02]  /*0aa0*/  USHF.L.U32 UR5, UR4, 0xb, URZ ;  /* 0x0000000b04057899 */ /* 0x000fe400080006ff */
[----:B------:R-:W-:Y:S01]  /*0ab0*/  USHF.L.U32 UR4, UR4, 0x1, URZ ;  /* 0x0000000104047899 */ /* 0x000fe200080006ff */
[----:B------:R-:W1:Y:S11]  /*0ac0*/  FENCE.VIEW.ASYNC.S ;  /* 0x00000000000073c6 */ /* 0x000e760000000000 */
[----:B-1----:R2:W1:Y:S01]  /*0ad0*/  SYNCS.EXCH.64 URZ, [UR6+0x150], UR4 ;  /* 0x0001500406ff75b2 */ /* 0x0024620008000100 */
[----:B------:R2:W1:Y:S02]  /*0ae0*/  SYNCS.EXCH.64 URZ, [UR6+0x158], UR4 ;  /* 0x0001580406ff75b2 */ /* 0x0004640008000100 */
[----:B--2---:R-:W-:Y:S01]  /*0af0*/  NOP ;  /* 0x0000000000007918 */ /* 0x004fe20000000000 */
.L_x_12:
[----:B------:R-:W2:Y:S01]  /*0b00*/  SHFL.IDX PT, R2, R52, RZ, 0x1f ;  /* 0x00001fff34027589 */ /* 0x000ea200000e0000 */
[----:B------:R-:W-:Y:S01]  /*0b10*/  NOP ;  /* 0x0000000000007918 */ /* 0x000fe20000000000 */
[----:B--2---:R-:W-:-:S13]  /*0b20*/  ISETP.NE.AND P0, PT, R2, 0x4, PT ;  /* 0x000000040200780c */ /* 0x004fda0003f05270 */
[----:B------:R-:W-:Y:S05]  /*0b30*/  @P0 BRA `(.L_x_13) ;  /* 0x0000000000440947 */ /* 0x000fea0003800000 */
[----:B-1----:R-:W1:Y:S01]  /*0b40*/  S2UR UR6, SR_CgaCtaId ;  /* 0x00000000000679c3 */ /* 0x002e620000008800 */
[----:B------:R-:W-:Y:S01]  /*0b50*/  UMOV UR4, 0x1e0 ;  /* 0x000001e000047882 */ /* 0x000fe20000000000 */
[----:B------:R-:W-:Y:S01]  /*0b60*/  UMOV UR5, 0x400 ;  /* 0x0000040000057882 */ /* 0x000fe20000000000 */
[----:B------:R-:W-:Y:S01]  /*0b70*/  USEL UR4, UR4, 0x1a0, UP3 ;  /* 0x000001a004047887 */ /* 0x000fe20009800000 */
[----:B------:R-:W-:Y:S01]  /*0b80*/  UMOV UR8, 0x1 ;  /* 0x0000000100087882 */ /* 0x000fe20000000000 */
[----:B------:R-:W-:Y:S01]  /*0b90*/  ELECT P0, URZ, PT ;  /* 0x0000000000ff782f */ /* 0x000fe20003800000 */
[----:B------:R-:W-:-:S04]  /*0ba0*/  UIADD3 UR8, UPT, UPT, -UR8, 0x100000, URZ ;  /* 0x0010000008087890 */ /* 0x000fc8000fffe1ff */
[----:B------:R-:W-:Y:S02]  /*0bb0*/  USHF.L.U32 UR9, UR8, 0xb, URZ ;  /* 0x0000000b08097899 */ /* 0x000fe400080006ff */
[----:B------:R-:W-:Y:S02]  /*0bc0*/  USHF.L.U32 UR8, UR8, 0x1, URZ ;  /* 0x0000000108087899 */ /* 0x000fe400080006ff */
[----:B-1----:R-:W-:Y:S02]  /*0bd0*/  ULEA UR6, UR6, UR5, 0x18 ;  /* 0x0000000506067291 */ /* 0x002fe4000f8ec0ff */
[----:B------:R-:W-:-:S04]  /*0be0*/  UIADD3 UR4, UPT, UPT, -UR4, 0x100000, URZ ;  /* 0x0010000004047890 */ /* 0x000fc8000fffe1ff */
[----:B------:R-:W-:Y:S02]  /*0bf0*/  USHF.L.U32 UR5, UR4, 0xb, URZ ;  /* 0x0000000b04057899 */ /* 0x000fe400080006ff */
[----:B------:R-:W-:Y:S01]  /*0c00*/  USHF.L.U32 UR4, UR4, 0x1, URZ ;  /* 0x0000000104047899 */ /* 0x000fe200080006ff */
[----:B------:R-:W1:Y:S03]  /*0c10*/  FENCE.VIEW.ASYNC.S ;  /* 0x00000000000073c6 */ /* 0x000e660000000000 */
[----:B-1----:R2:W1:Y:S08]  /*0c20*/  SYNCS.EXCH.64 URZ, [UR6+0x160], UR8 ;  /* 0x0001600806ff75b2 */ /* 0x0024700008000100 */
[----:B------:R2:W1:Y:S02]  /*0c30*/  SYNCS.EXCH.64 URZ, [UR6+0x168], UR4 ;  /* 0x0001680406ff75b2 */ /* 0x0004640008000100 */
[----:B--2---:R-:W-:Y:S01]  /*0c40*/  NOP ;  /* 0x0000000000007918 */ /* 0x004fe20000000000 */
.L_x_13:
[----:B------:R-:W2:Y:S01]  /*0c50*/  SHFL.IDX PT, R2, R52, RZ, 0x1f ;  /* 0x00001fff34027589 */ /* 0x000ea200000e0000 */
[----:B------:R-:W-:Y:S01]  /*0c60*/  NOP ;  /* 0x0000000000007918 */ /* 0x000fe20000000000 */
[----:B--2---:R-:W-:-:S13]  /*0c70*/  ISETP.NE.AND P0, PT, R2, 0x5, PT ;  /* 0x000000050200780c */ /* 0x004fda0003f05270 */
[----:B------:R-:W-:Y:S05]  /*0c80*/  @P0 BRA `(.L_x_14) ;  /* 0x0000000000480947 */ /* 0x000fea0003800000 */
[----:B------:R-:W2:Y:S01]  /*0c90*/  S2UR UR5, SR_CgaCtaId ;  /* 0x00000000000579c3 */ /* 0x000ea20000008800 */
[----:B-1----:R-:W-:Y:S01]  /*0ca0*/  UMOV UR4, 0x400 ;  /* 0x0000040000047882 */ /* 0x002fe20000000000 */
        /* <DEDUP_REMOVED lines=9> */
[----:B--2---:R-:W-:Y:S01]  /*0d40*/  ULEA UR4, UR5, UR4, 0x18 ;  /* 0x0000000405047291 */ /* 0x004fe2000f8ec0ff */
[----:B------:R-:W1:Y:S11]  /*0d50*/  FENCE.VIEW.ASYNC.S ;  /* 0x00000000000073c6 */ /* 0x000e760000000000 */
[----:B-1----:R2:W1:Y:S01]  /*0d60*/  SYNCS.EXCH.64 URZ, [UR4+0x170], UR8 ;  /* 0x0001700804ff75b2 */ /* 0x0024620008000100 */
[----:B------:R2:W1:Y:S01]  /*0d70*/  SYNCS.EXCH.64 URZ, [UR4+0x180], UR6 ;  /* 0x0001800604ff75b2 */ /* 0x0004620008000100 */
[----:B------:R2:W1:Y:S01]  /*0d80*/  SYNCS.EXCH.64 URZ, [UR4+0x178], UR8 ;  /* 0x0001780804ff75b2 */ /* 0x0004620008000100 */
[----:B------:R2:W1:Y:S02]  /*0d90*/  SYNCS.EXCH.64 URZ, [UR4+0x188], UR6 ;  /* 0x0001880604ff75b2 */ /* 0x0004640008000100 */
[----:B--2---:R-:W-:Y:S01]  /*0da0*/  NOP ;  /* 0x0000000000007918 */ /* 0x004fe20000000000 */
.L_x_14:
[----:B-1----:R-:W1:Y:S01]  /*0db0*/  LDCU UR4, c[0x0][0x36c] ;  /* 0x00006d80ff0477ac */ /* 0x002e620008000800 */
[----:B------:R-:W-:Y:S01]  /*0dc0*/  ISETP.NE.OR P3, PT, R0, 0x2, !P3 ;  /* 0x000000020000780c */ /* 0x000fe20005f65670 */
[----:B------:R-:W-:Y:S01]  /*0dd0*/  NOP ;  /* 0x0000000000007918 */ /* 0x000fe20000000000 */
[----:B------:R-:W-:Y:S01]  /*0de0*/  LOP3.LUT R0, R50, 0x1f, RZ, 0xc0, !PT ;  /* 0x0000001f32007812 */ /* 0x000fe200078ec0ff */
[----:B------:R-:W-:Y:S02]  /*0df0*/  UISETP.NE.AND UP5, UPT, UR18, 0x2, UPT ;  /* 0x000000021200788c */ /* 0x000fe4000bfa5270 */
[----:B------:R-:W-:Y:S02]  /*0e00*/  UISETP.NE.AND UP4, UPT, UR18, URZ, UPT ;  /* 0x000000ff1200728c */ /* 0x000fe4000bf85270 */
[----:B-1----:R-:W-:-:S09]  /*0e10*/  UISETP.EQ.U32.AND UP6, UPT, UR4, 0x1, UPT ;  /* 0x000000010400788c */ /* 0x002fd2000bfc2070 */
[----:B------:R-:W-:Y:S05]  /*0e20*/  BRA.U !UP6, `(.L_x_15) ;  /* 0x000000010e087547 */ /* 0x000fea000b800000 */
[----:B---34-:R-:W-:Y:S01]  /*0e30*/  UCGABAR_ARV ;  /* 0x00000000000079c7 */ /* 0x018fe20008000000 */
[----:B------:R-:W-:Y:S05]  /*0e40*/  BRA `(.L_x_16) ;  /* 0x0000000000047947 */ /* 0x000fea0003800000 */
.L_x_15:
[----:B---34-:R-:W-:Y:S01]  /*0e50*/  NOP ;  /* 0x0000000000007918 */ /* 0x018fe20000000000 */
.L_x_16:
[----:B------:R-:W1:Y:S01]  /*0e60*/  S2R R4, SR_CTAID.Y ;  /* 0x0000000000047919 */ /* 0x000e620000002600 */
[----:B------:R-:W2:Y:S01]  /*0e70*/  S2UR UR51, SR_CTAID.X ;  /* 0x00000000003379c3 */ /* 0x000ea20000002500 */
[----:B------:R-:W-:-:S05]  /*0e80*/  CS2R.32 R45, SR_CgaSize ;  /* 0x00000000002d7805 */ /* 0x000fca0000008a00 */
[----:B------:R-:W-:-:S05]  /*0e90*/  IMAD R45, R45, -0xa0, RZ ;  /* 0xffffff602d2d7824 */ /* 0x000fca00078e02ff */
[----:B------:R-:W-:-:S14]  /*0ea0*/  R2UR UR5, R45 ;  /* 0x000000002d0572ca */ /* 0x000fdc00000e0000 */
[----:B------:R-:W3:Y:S01]  /*0eb0*/  LDCU UR5, c[0x0][UR5+0x2b0] ;  /* 0x00005600050577ac */ /* 0x000ee20008000800 */
[----:B------:R-:W-:-:S05]  /*0ec0*/  CS2R.32 R45, SR_CgaSize ;  /* 0x00000000002d7805 */ /* 0x000fca0000008a00 */
[----:B------:R-:W-:-:S05]  /*0ed0*/  IMAD R45, R45, -0xa0, RZ ;  /* 0xffffff602d2d7824 */ /* 0x000fca00078e02ff */
[----:B------:R-:W-:-:S14]  /*0ee0*/  R2UR UR4, R45 ;  /* 0x000000002d0472ca */ /* 0x000fdc00000e0000 */
[----:B------:R-:W4:Y:S01]  /*0ef0*/  LDCU UR4, c[0x0][UR4+0x2b4] ;  /* 0x00005680040477ac */ /* 0x000f220008000800 */
[----:B------:R-:W-:-:S05]  /*0f00*/  CS2R.32 R2, SR_CgaSize ;  /* 0x0000000000027805 */ /* 0x000fca0000008a00 */
[----:B------:R-:W-:-:S06]  /*0f10*/  IMAD R2, R2, -0xa0, RZ ;  /* 0xffffff6002027824 */ /* 0x000fcc00078e02ff */
[----:B------:R-:W4:Y:S01]  /*0f20*/  LDC R2, c[0x0][R2+0x2a0] ;  /* 0x0000a80002027b82 */ /* 0x000f220000000800 */
[----:B------:R-:W1:Y:S01]  /*0f30*/  LDCU UR19, c[0x0][0xc24] ;  /* 0x00018480ff1377ac */ /* 0x000e620008000800 */
[----:B------:R-:W1:Y:S06]  /*0f40*/  LDCU UR39, c[0x0][0xc24] ;  /* 0x00018480ff2777ac */ /* 0x000e6c0008000800 */
[----:B------:R-:W4:Y:S01]  /*0f50*/  S2UR UR6, SR_CgaCtaId ;  /* 0x00000000000679c3 */ /* 0x000f220000008800 */
[----:B------:R-:W4:Y:S01]  /*0f60*/  LDCU UR22, c[0x0][0xc30] ;  /* 0x00018600ff1677ac */ /* 0x000f220008000800 */
[----:B--2---:R-:W-:-:S02]  /*0f70*/  I2FP.F32.U32 R45, UR51 ;  /* 0x00000033002d7c45 */ /* 0x004fc40008201000 */
[----:B------:R-:W-:-:S05]  /*0f80*/  CS2R.32 R3, SR_CgaSize ;  /* 0x0000000000037805 */ /* 0x000fca0000008a00 */
[----:B------:R-:W-:-:S06]  /*0f90*/  IMAD R3, R3, -0xa0, RZ ;  /* 0xffffff6003037824 */ /* 0x000fcc00078e02ff */
[----:B------:R-:W2:Y:S01]  /*0fa0*/  LDC R3, c[0x0][R3+0x2a4] ;  /* 0x0000a90003037b82 */ /* 0x000ea20000000800 */
[----:B-1----:R-:W-:Y:S01]  /*0fb0*/  UISETP.GE.AND UP0, UPT, UR19, 0x1, UPT ;  /* 0x000000011300788c */ /* 0x002fe2000bf06270 */
[----:B---3--:R-:W-:Y:S01]  /*0fc0*/  FMUL R45, R45, UR5 ;  /* 0x000000052d2d7c20 */ /* 0x008fe20008400000 */
[----:B------:R-:W-:-:S05]  /*0fd0*/  I2FP.F32.U32 R44, R4 ;  /* 0x00000004002c7245 */ /* 0x000fca0000201000 */
[----:B------:R-:W1:Y:S01]  /*0fe0*/  S2UR UR54, SR_CTAID.Z ;  /* 0x00000000003679c3 */ /* 0x000e620000002700 */
[----:B------:R-:W3:Y:S01]  /*0ff0*/  F2I.U32.TRUNC.NTZ R45, R45 ;  /* 0x0000002d002d7305 */ /* 0x000ee2000020f000 */
[----:B----4-:R-:W-:Y:S01]  /*1000*/  FMUL R44, R44, UR4 ;  /* 0x000000042c2c7c20 */ /* 0x010fe20008400000 */
[----:B------:R-:W-:-:S05]  /*1010*/  USHF.L.U32 UR53, UR6, 0xa, URZ ;  /* 0x0000000a06357899 */ /* 0x000fca00080006ff */
[----:B------:R-:W4:Y:S01]  /*1020*/  S2UR UR24, SR_CTAID.Y ;  /* 0x00000000001879c3 */ /* 0x000f220000002600 */
[----:B------:R-:W-:Y:S01]  /*1030*/  USHF.L.U32 UR52, UR6, 0x4, URZ ;  /* 0x0000000406347899 */ /* 0x000fe200080006ff */
[----:B------:R-:W1:Y:S01]  /*1040*/  F2I.U32.TRUNC.NTZ R44, R44 ;  /* 0x0000002c002c7305 */ /* 0x000e62000020f000 */
[----:B------:R-:W-:Y:S02]  /*1050*/  ULOP3.LUT UR53, UR53, 0x400, URZ, 0xc0, !UPT ;  /* 0x0000040035357892 */ /* 0x000fe4000f8ec0ff */
[----:B------:R-:W-:Y:S01]  /*1060*/  ULOP3.LUT UR52, UR52, 0x10, URZ, 0xc0, !UPT ;  /* 0x0000001034347892 */ /* 0x000fe2000f8ec0ff */
[----:B---3--:R-:W-:-:S05]  /*1070*/  IADD3 R45, PT, PT, -R45, RZ, RZ ;  /* 0x000000ff2d2d7210 */ /* 0x008fca0007ffe1ff */
[----:B------:R-:W-:Y:S01]  /*1080*/  IMAD R45, R2, R45, UR51 ;  /* 0x00000033022d7e24 */ /* 0x000fe2000f8e022d */
[----:B------:R-:W-:Y:S02]  /*1090*/  PRMT R2, RZ, 0x7610, R2 ;  /* 0x00007610ff027816 */ /* 0x000fe40000000002 */
[----:B-1----:R-:W-:-:S05]  /*10a0*/  IADD3 R44, PT, PT, -R44, RZ, RZ ;  /* 0x000000ff2c2c7210 */ /* 0x002fca0007ffe1ff */
[----:B--2---:R-:W-:Y:S01]  /*10b0*/  IMAD R44, R3, R44, R4 ;  /* 0x0000002c032c7224 */ /* 0x004fe200078e0204 */
[----:B----4-:R-:W-:Y:S06]  /*10c0*/  BRA.U UP4, `(.L_x_17) ;  /* 0x0000000104207547 */ /* 0x010fec000b800000 */
[C---:B------:R-:W-:Y:S02]  /*10d0*/  ISETP.NE.AND P2, PT, R44.reuse, RZ, PT ;  /* 0x000000ff2c00720c */ /* 0x040fe40003f45270 */
[----:B------:R-:W-:Y:S02]  /*10e0*/  ISETP.NE.AND P0, PT, R44, RZ, PT ;  /* 0x000000ff2c00720c */ /* 0x000fe40003f05270 */
[C---:B------:R-:W-:Y:S02]  /*10f0*/  ISETP.NE.AND P1, PT, R45.reuse, 0x1, PT ;  /* 0x000000012d00780c */ /* 0x040fe40003f25270 */
[----:B------:R-:W-:Y:S02]  /*1100*/  SEL R2, RZ, 0x2, P2 ;  /* 0x00000002ff027807 */ /* 0x000fe40001000000 */
[----:B------:R-:W-:Y:S02]  /*1110*/  ISETP.EQ.OR P0, PT, R45, RZ, !P0 ;  /* 0x000000ff2d00720c */ /* 0x000fe40004702670 */
[----:B------:R-:W-:-:S02]  /*1120*/  SEL R2, R2, 0x2, P1 ;  /* 0x0000000202027807 */ /* 0x000fc40000800000 */
[----:B------:R-:W-:-:S05]  /*1130*/  SEL R3, RZ, 0x1, !P0 ;  /* 0x00000001ff037807 */ /* 0x000fca0004000000 */
[----:B------:R-:W-:Y:S02]  /*1140*/  IMAD.IADD R2, R3, 0x1, R2 ;  /* 0x0000000103027824 */ /* 0x000fe400078e0202 */
.L_x_17:
[----:B------:R-:W-:Y:S05]  /*1150*/  BRA.U !UP0, `(.L_x_18) ;  /* 0x0000000108d07547 */ /* 0x000fea000b800000 */
[----:B------:R-:W1:Y:S01]  /*1160*/  LDCU UR20, c[0x0][0xc0c] ;  /* 0x00018180ff1477ac */ /* 0x000e620008000800 */
[----:B------:R-:W2:Y:S01]  /*1170*/  LDCU.128 UR12, c[0x0][0xc10] ;  /* 0x00018200ff0c77ac */ /* 0x000ea20008000c00 */
[----:B------:R-:W3:Y:S01]  /*1180*/  LDCU UR6, c[0x0][0x370] ;  /* 0x00006e00ff0677ac */ /* 0x000ee20008000800 */
[----:B------:R-:W4:Y:S01]  /*1190*/  LDCU UR7, c[0x0][0x374] ;  /* 0x00006e80ff0777ac */ /* 0x000f220008000800 */
[----:B------:R-:W4:Y:S01]  /*11a0*/  LDCU UR21, c[0x0][0xc20] ;  /* 0x00018400ff1577ac */ /* 0x000f220008000800 */
[----:B-1----:R-:W-:Y:S02]  /*11b0*/  UISETP.NE.AND UP0, UPT, UR20, 0x1, UPT ;  /* 0x000000011400788c */ /* 0x002fe4000bf05270 */
[----:B--2---:R-:W-:Y:S01]  /*11c0*/  UIMAD.WIDE.U32 UR4, UR51, UR12, URZ ;  /* 0x0000000c330472a5 */ /* 0x004fe2000f8e00ff */
[----:B------:R-:W1:Y:S01]  /*11d0*/  LDCU.64 UR8, c[0x0][0xc28] ;  /* 0x00018500ff0877ac */ /* 0x000e620008000a00 */
[----:B---3--:R-:W-:Y:S02]  /*11e0*/  UIMAD.WIDE.U32 UR10, UR6, UR12, URZ ;  /* 0x0000000c060a72a5 */ /* 0x008fe4000f8e00ff */
[----:B------:R-:W-:-:S02]  /*11f0*/  USHF.R.U32.HI UR5, URZ, UR13, UR5 ;  /* 0x0000000dff057299 */ /* 0x000fc40008011605 */
[----:B------:R-:W-:Y:S02]  /*1200*/  UISETP.NE.AND UP2, UPT, UR19, 0x1, UPT ;  /* 0x000000011300788c */ /* 0x000fe4000bf45270 */
[----:B------:R-:W-:Y:S01]  /*1210*/  USEL UR5, UR51, UR5, !UP0 ;  /* 0x0000000533057287 */ /* 0x000fe2000c000000 */
[----:B------:R-:W-:Y:S01]  /*1220*/  UMOV UR10, UR11 ;  /* 0x0000000b000a7c82 */ /* 0x000fe20008000000 */
[----:B------:R-:W-:Y:S02]  /*1230*/  UIMAD.WIDE.U32 UR16, UR24, UR15, URZ ;  /* 0x0000000f181072a5 */ /* 0x000fe4000f8e00ff */
[----:B------:R-:W-:Y:S02]  /*1240*/  @UP0 USHF.R.U32.HI UR6, URZ, UR13, UR10 ;  /* 0x0000000dff060299 */ /* 0x000fe4000801160a */
[----:B------:R-:W-:Y:S02]  /*1250*/  UISETP.NE.AND UP0, UPT, UR14, 0x1, UPT ;  /* 0x000000010e00788c */ /* 0x000fe4000bf05270 */
[----:B----4-:R-:W-:-:S02]  /*1260*/  UIMAD.WIDE.U32 UR10, UR7, UR15, URZ ;  /* 0x0000000f070a72a5 */ /* 0x010fc4000f8e00ff */
[----:B-1----:R-:W-:Y:S01]  /*1270*/  UIMAD.WIDE.U32 UR12, UR6, UR8, URZ ;  /* 0x00000008060c72a5 */ /* 0x002fe2000f8e00ff */
[----:B------:R-:W-:Y:S02]  /*1280*/  UMOV UR4, UR17 ;  /* 0x0000001100047c82 */ /* 0x000fe40008000000 */
[----:B------:R-:W-:Y:S02]  /*1290*/  USHF.R.U32.HI UR4, URZ, UR21, UR4 ;  /* 0x00000015ff047299 */ /* 0x000fe40008011604 */
[----:B------:R-:W-:Y:S02]  /*12a0*/  UMOV UR10, UR11 ;  /* 0x0000000b000a7c82 */ /* 0x000fe40008000000 */
[----:B------:R-:W-:Y:S01]  /*12b0*/  UMOV UR12, UR13 ;  /* 0x0000000d000c7c82 */ /* 0x000fe20008000000 */
[----:B------:R-:W-:Y:S02]  /*12c0*/  @UP0 USHF.R.U32.HI UR7, URZ, UR21, UR10 ;  /* 0x00000015ff070299 */ /* 0x000fe4000801160a */
[----:B------:R-:W-:-:S02]  /*12d0*/  USEL UR4, UR24, UR4, !UP0 ;  /* 0x0000000418047287 */ /* 0x000fc4000c000000 */
[----:B------:R-:W-:Y:S02]  /*12e0*/  UIMAD.WIDE.U32 UR10, UR7, UR8, URZ ;  /* 0x00000008070a72a5 */ /* 0x000fe4000f8e00ff */
[----:B------:R-:W-:Y:S02]  /*12f0*/  @UP2 USHF.R.U32.HI UR6, URZ, UR9, UR12 ;  /* 0x00000009ff062299 */ /* 0x000fe4000801160c */
[----:B------:R-:W-:-:S03]  /*1300*/  UIMAD.WIDE.U32 UR12, UR4, UR8, URZ ;  /* 0x00000008040c72a5 */ /* 0x000fc6000f8e00ff */
[----:B------:R-:W-:Y:S02]  /*1310*/  UMOV UR10, UR11 ;  /* 0x0000000b000a7c82 */ /* 0x000fe40008000000 */
[----:B------:R-:W-:Y:S02]  /*1320*/  @UP2 USHF.R.U32.HI UR7, URZ, UR9, UR10 ;  /* 0x00000009ff072299 */ /* 0x000fe4000801160a */
[----:B------:R-:W-:Y:S02]  /*1330*/  UIMAD UR10, UR6, UR19, URZ ;  /* 0x00000013060a72a4 */ /* 0x000fe4000f8e02ff */
[----:B------:R-:W-:-:S04]  /*1340*/  UIMAD UR7, UR7, UR19, URZ ;  /* 0x00000013070772a4 */ /* 0x000fc8000f8e02ff */
[----:B------:R-:W-:-:S03]  /*1350*/  UISETP.GE.AND UP0, UPT, UR4, UR7, UPT ;  /* 0x000000070400728c */ /* 0x000fc6000bf06270 */
[----:B------:R-:W-:Y:S01]  /*1360*/  UMOV UR7, UR13 ;  /* 0x0000000d00077c82 */ /* 0x000fe20008000000 */
[----:B------:R-:W-:Y:S02]  /*1370*/  UISETP.GE.OR UP0, UPT, UR5, UR10, UP0 ;  /* 0x0000000a0500728c */ /* 0x000fe40008706670 */
[----:B------:R-:W-:Y:S02]  /*1380*/  UIMAD.WIDE.U32 UR10, UR5, UR8, URZ ;  /* 0x00000008050a72a5 */ /* 0x000fe4000f8e00ff */
[----:B------:R-:W-:Y:S02]  /*1390*/  USHF.R.U32.HI UR7, URZ, UR9, UR7 ;  /* 0x00000009ff077299 */ /* 0x000fe40008011607 */
[----:B------:R-:W-:Y:S02]  /*13a0*/  UIADD3 UR10, UPT, UPT, -UR4, URZ, URZ ;  /* 0x000000ff040a7290 */ /* 0x000fe4000fffe1ff */
[----:B------:R-:W-:Y:S02]  /*13b0*/  USEL UR7, UR4, UR7, !UP2 ;  /* 0x0000000704077287 */ /* 0x000fe4000d000000 */
[----:B------:R-:W-:Y:S01]  /*13c0*/  UIMAD UR10, UR14, UR10, UR24 ;  /* 0x0000000a0e0a72a4 */ /* 0x000fe2000f8e0218 */
[----:B------:R-:W-:Y:S01]  /*13d0*/  @!UP0 UMOV UR8, UR11 ;  /* 0x0000000b00088c82 */ /* 0x000fe20008000000 */
[----:B------:R-:W-:-:S02]  /*13e0*/  UIADD3 UR11, UPT, UPT, -UR5, URZ, URZ ;  /* 0x000000ff050b7290 */ /* 0x000fc4000fffe1ff */
[----:B------:R-:W-:Y:S02]  /*13f0*/  @!UP0 USHF.R.U32.HI UR8, URZ, UR9, UR8 ;  /* 0x00000009ff088299 */ /* 0x000fe40008011608 */
[----:B------:R-:W-:Y:S02]  /*1400*/  UIADD3 UR9, UPT, UPT, -UR7, URZ, URZ ;  /* 0x000000ff07097290 */ /* 0x000fe4000fffe1ff */
[----:B------:R-:W-:Y:S02]  /*1410*/  @!UP0 USEL UR8, UR5, UR8, !UP2 ;  /* 0x0000000805088287 */ /* 0x000fe4000d000000 */
[----:B------:R-:W-:Y:S02]  /*1420*/  UIMAD UR9, UR19, UR9, UR4 ;  /* 0x00000009130972a4 */ /* 0x000fe4000f8e0204 */
[----:B------:R-:W-:Y:S02]  /*1430*/  @!UP0 UIADD3 UR7, UPT, UPT, UR7, -UR8, URZ ;  /* 0x8000000807078290 */ /* 0x000fe4000fffe0ff */
[----:B------:R-:W-:-:S02]  /*1440*/  @!UP0 UIMAD UR6, UR9, UR6, UR8 ;  /* 0x00000006090682a4 */ /* 0x000fc4000f8e0208 */
[----:B------:R-:W-:Y:S02]  /*1450*/  @!UP0 UIMAD UR4, UR7, UR19, UR5 ;  /* 0x00000013070482a4 */ /* 0x000fe4000f8e0205 */
[----:B------:R-:W-:Y:S02]  /*1460*/  UIMAD UR51, UR20, UR11, UR51 ;  /* 0x0000000b143372a4 */ /* 0x000fe4000f8e0233 */
[----:B------:R-:W-:Y:S01]  /*1470*/  UIMAD UR24, UR4, UR14, UR10 ;  /* 0x0000000e041872a4 */ /* 0x000fe2000f8e020a */
[----:B------:R-:W-:Y:S02]  /*1480*/  @!UP0 UMOV UR5, UR6 ;  /* 0x0000000600058c82 */ /* 0x000fe40008000000 */
[----:B------:R-:W-:-:S12]  /*1490*/  UIMAD UR51, UR5, UR20, UR51 ;  /* 0x00000014053372a4 */ /* 0x000fd8000f8e0233 */
.L_x_18:
[----:B------:R-:W-:-:S09]  /*14a0*/  UISETP.NE.AND UP0, UPT, UR22, 0x1, UPT ;  /* 0x000000011600788c */ /* 0x000fd2000bf05270 */
[----:B------:R-:W-:Y:S05]  /*14b0*/  BRA.U UP0, `(.L_x_19) ;  /* 0x0000000100407547 */ /* 0x000fea000b800000 */
[----:B------:R-:W1:Y:S01]  /*14c0*/  LDCU.128 UR8, c[0x0][0xc10] ;  /* 0x00018200ff0877ac */ /* 0x000e620008000c00 */
[----:B------:R-:W2:Y:S01]  /*14d0*/  LDCU UR12, c[0x0][0xc0c] ;  /* 0x00018180ff0c77ac */ /* 0x000ea20008000800 */
[----:B------:R-:W3:Y:S01]  /*14e0*/  LDCU UR13, c[0x0][0xc20] ;  /* 0x00018400ff0d77ac */ /* 0x000ee20008000800 */
[----:B-1----:R-:W-:Y:S02]  /*14f0*/  UIMAD.WIDE.U32 UR4, UR51, UR8, URZ ;  /* 0x00000008330472a5 */ /* 0x002fe4000f8e00ff */
[----:B------:R-:W-:Y:S02]  /*1500*/  UIMAD.WIDE.U32 UR6, UR24, UR11, URZ ;  /* 0x0000000b180672a5 */ /* 0x000fe4000f8e00ff */
[----:B--2---:R-:W-:Y:S02]  /*1510*/  UISETP.NE.AND UP0, UPT, UR12, 0x1, UPT ;  /* 0x000000010c00788c */ /* 0x004fe4000bf05270 */
[----:B------:R-:W-:-:S03]  /*1520*/  USHF.R.U32.HI UR5, URZ, UR9, UR5 ;  /* 0x00000009ff057299 */ /* 0x000fc60008011605 */
[----:B------:R-:W-:Y:S01]  /*1530*/  UMOV UR4, UR7 ;  /* 0x0000000700047c82 */ /* 0x000fe20008000000 */
[----:B------:R-:W-:Y:S02]  /*1540*/  USEL UR5, UR51, UR5, !UP0 ;  /* 0x0000000533057287 */ /* 0x000fe4000c000000 */
[----:B------:R-:W-:Y:S02]  /*1550*/  UISETP.NE.AND UP0, UPT, UR10, 0x1, UPT ;  /* 0x000000010a00788c */ /* 0x000fe4000bf05270 */
[----:B---3--:R-:W-:-:S04]  /*1560*/  USHF.R.U32.HI UR4, URZ, UR13, UR4 ;  /* 0x0000000dff047299 */ /* 0x008fc80008011604 */
[----:B------:R-:W-:-:S04]  /*1570*/  USEL UR4, UR24, UR4, !UP0 ;  /* 0x0000000418047287 */ /* 0x000fc8000c000000 */
[----:B------:R-:W-:Y:S02]  /*1580*/  UIADD3 UR6, UPT, UPT, UR5, -UR4, URZ ;  /* 0x8000000405067290 */ /* 0x000fe4000fffe0ff */
[----:B------:R-:W-:Y:S02]  /*1590*/  UIADD3 UR4, UPT, UPT, -UR5, UR4, URZ ;  /* 0x0000000405047290 */ /* 0x000fe4000fffe1ff */
[----:B------:R-:W-:Y:S02]  /*15a0*/  UIMAD UR24, UR6, UR10, UR24 ;  /* 0x0000000a061872a4 */ /* 0x000fe4000f8e0218 */
[----:B------:R-:W-:-:S12]  /*15b0*/  UIMAD UR51, UR4, UR12, UR51 ;  /* 0x0000000c043372a4 */ /* 0x000fd8000f8e0233 */
.L_x_19:
[----:B------:R-:W-:Y:S01]  /*15c0*/  UISETP.NE.AND UP0, UPT, UR18, 0x2, UPT ;  /* 0x000000021200788c */ /* 0x000fe2000bf05270 */
[----:B------:R-:W-:Y:S09]  /*15d0*/  BRA.U !UP6, `(.L_x_20) ;  /* 0x000000010e0c7547 */ /* 0x000ff2000b800000 */
[----:B------:R-:W-:Y:S01]  /*15e0*/  UCGABAR_WAIT ;  /* 0x0000000000007dc7 */ /* 0x000fe20008000000 */
[----:B------:R-:W-:Y:S01]  /*15f0*/  CCTL.IVALL ;  /* 0x00000000ff00798f */ /* 0x000fe20002000000 */
[----:B------:R-:W-:Y:S05]  /*1600*/  BRA `(.L_x_21) ;  /* 0x0000000000047947 */ /* 0x000fea0003800000 */
.L_x_20:
[----:B------:R-:W-:Y:S06]  /*1610*/  BAR.SYNC.DEFER_BLOCKING 0x0 ;  /* 0x0000000000007b1d */ /* 0x000fec0000010000 */
.L_x_21:
[----:B------:R-:W-:Y:S05]  /*1620*/  BRA.U UP0, `(.L_x_22) ;  /* 0x0000002100707547 */ /* 0x000fea000b800000 */
[----:B------:R-:W1:Y:S01]  /*1630*/  LDCU UR5, c[0x0][0x388] ;  /* 0x00007100ff0577ac */ /* 0x000e620008000800 */
[----:B------:R-:W-:Y:S01]  /*1640*/  PLOP3.LUT P1, PT, PT, PT, UP3, 0x80, 0x8 ;  /* 0x000000000008781c */ /* 0x000fe20003f2f038 */
[----:B------:R-:W-:Y:S01]  /*1650*/  IMAD.MOV.U32 R3, RZ, RZ, 0x1 ;  /* 0x00000001ff037424 */ /* 0x000fe200078e00ff */
[----:B------:R-:W-:Y:S01]  /*1660*/  ISETP.EQ.OR P2, PT, R0, RZ, P3 ;  /* 0x000000ff0000720c */ /* 0x000fe20001f42670 */
[----:B------:R-:W2:Y:S01]  /*1670*/  LDCU UR8, c[0x0][0x38c] ;  /* 0x00007180ff0877ac */ /* 0x000ea20008000800 */
[----:B------:R-:W-:Y:S01]  /*1680*/  PLOP3.LUT P1, PT, P1, PT, PT, 0x8, 0x80 ;  /* 0x000000000080781c */ /* 0x000fe20000f2e170 */
[----:B------:R-:W-:Y:S01]  /*1690*/  IMAD.MOV.U32 R2, RZ, RZ, RZ ;  /* 0x000000ffff027224 */ /* 0x000fe200078e00ff */
[----:B------:R-:W3:Y:S01]  /*16a0*/  LDCU.64 UR6, c[0x0][0x390] ;  /* 0x00007200ff0677ac */ /* 0x000ee20008000a00 */
[----:B------:R-:W-:Y:S02]  /*16b0*/  UISETP.NE.AND UP1, UPT, UR18, URZ, UPT ;  /* 0x000000ff1200728c */ /* 0x000fe4000bf25270 */
[----:B------:R-:W-:Y:S01]  /*16c0*/  USEL UR49, URZ, 0x1, UP5 ;  /* 0x00000001ff317887 */ /* 0x000fe2000a800000 */
[----:B------:R-:W4:Y:S01]  /*16d0*/  LDCU UR65, c[0x0][0x370] ;  /* 0x00006e00ff4177ac */ /* 0x000f220008000800 */
[----:B-1----:R-:W-:Y:S01]  /*16e0*/  UIADD3 UR5, UPT, UPT, UR5, 0x1f, URZ ;  /* 0x0000001f05057890 */ /* 0x002fe2000fffe0ff */
[----:B------:R-:W1:Y:S03]  /*16f0*/  LDCU.64 UR56, c[0x0][0x348] ;  /* 0x00006900ff3877ac */ /* 0x000e660008000a00 */
[----:B------:R-:W-:Y:S01]  /*1700*/  USHF.R.S32.HI UR4, URZ, 0x1f, UR5 ;  /* 0x0000001fff047899 */ /* 0x000fe20008011405 */
[----:B------:R-:W1:Y:S03]  /*1710*/  LDCU UR64, c[0x0][0x374] ;  /* 0x00006e80ff4077ac */ /* 0x000e660008000800 */
[----:B------:R-:W-:-:S02]  /*1720*/  ULEA.HI UR4, UR4, UR5, URZ, 0x5 ;  /* 0x0000000504047291 */ /* 0x000fc4000f8f28ff */
[----:B------:R-:W-:Y:S02]  /*1730*/  USEL UR49, UR49, 0x2, UP1 ;  /* 0x0000000231317887 */ /* 0x000fe40008800000 */
[----:B------:R-:W-:Y:S01]  /*1740*/  USHF.R.S32.HI UR4, URZ, 0x5, UR4 ;  /* 0x00000005ff047899 */ /* 0x000fe20008011404 */
[----:B------:R-:W-:Y:S01]  /*1750*/  UMOV UR44, URZ ;  /* 0x000000ff002c7c82 */ /* 0x000fe20008000000 */
[----:B------:R-:W-:Y:S02]  /*1760*/  UMOV UR27, URZ ;  /* 0x000000ff001b7c82 */ /* 0x000fe40008000000 */
[----:B--2---:R-:W-:Y:S01]  /*1770*/  UIMAD UR4, UR4, UR8, URZ ;  /* 0x00000008040472a4 */ /* 0x004fe2000f8e02ff */
[----:B------:R-:W-:-:S03]  /*1780*/  UMOV UR54, URZ ;  /* 0x000000ff00367c82 */ /* 0x000fc60008000000 */
[----:B---3--:R-:W-:-:S04]  /*1790*/  UIMAD UR4, UR4, UR6, URZ ;  /* 0x00000006040472a4 */ /* 0x008fc8000f8e02ff */
[----:B------:R-:W-:-:S04]  /*17a0*/  UIMAD UR66, UR4, UR7, URZ ;  /* 0x00000007044272a4 */ /* 0x000fc8000f8e02ff */
[----:B------:R-:W-:Y:S02]  /*17b0*/  UISETP.NE.AND UP2, UPT, UR66, URZ, UPT ;  /* 0x000000ff4200728c */ /* 0x000fe4000bf45270 */
[----:B------:R-:W-:-:S04]  /*17c0*/  UISETP.LT.U32.AND UP0, UPT, UR66, 0x11, UPT ;  /* 0x000000114200788c */ /* 0x000fc8000bf01070 */
[----:B------:R-:W-:-:S04]  /*17d0*/  USEL UR4, UR66, 0x11, UP0 ;  /* 0x0000001142047887 */ /* 0x000fc80008000000 */
[----:B------:R-:W-:Y:S02]  /*17e0*/  UIADD3 UR5, UPT, UPT, UR4, -0x1, URZ ;  /* 0xffffffff04057890 */ /* 0x000fe4000fffe0ff */
[----:B------:R-:W-:Y:S02]  /*17f0*/  @!UP2 UIADD3 UR5, UPT, UPT, UR4, URZ, URZ ;  /* 0x000000ff0405a290 */ /* 0x000fe4000fffe0ff */
[----:B------:R-:W-:Y:S02]  /*1800*/  UIADD3 UR63, UPT, UPT, UR66, -UR4, URZ ;  /* 0x80000004423f7290 */ /* 0x000fe4000fffe0ff */
[----:B-1--4-:R-:W-:-:S12]  /*1810*/  UIADD3 UR67, UPT, UPT, UR5, 0x1, URZ ;  /* 0x0000000105437890 */ /* 0x012fd8000fffe0ff */
.L_x_40:
[----:B------:R-:W1:Y:S01]  /*1820*/  S2UR UR41, SR_CgaCtaId ;  /* 0x00000000002979c3 */ /* 0x000e620000008800 */
[----:B------:R-:W-:Y:S01]  /*1830*/  UMOV UR4, 0x400 ;  /* 0x0000040000047882 */ /* 0x000fe20000000000 */
[----:B------:R-:W-:Y:S01]  /*1840*/  SHF.L.U32 R0, R3, 0x1f, RZ ;  /* 0x0000001f03007819 */ /* 0x000fe200000006ff */
[----:B------:R-:W-:Y:S02]  /*1850*/  UISETP.NE.AND UP0, UPT, UR66, URZ, UPT ;  /* 0x000000ff4200728c */ /* 0x000fe4000bf05270 */
[----:B------:R-:W-:Y:S02]  /*1860*/  USHF.L.U32 UR45, UR51, 0x6, URZ ;  /* 0x00000006332d7899 */ /* 0x000fe400080006ff */
[----:B------:R-:W-:Y:S01]  /*1870*/  USHF.L.U32 UR34, UR24, 0x7, URZ ;  /* 0x0000000718227899 */ /* 0x000fe200080006ff */
[----:B------:R-:W-:Y:S01]  /*1880*/  UMOV UR31, URZ ;  /* 0x000000ff001f7c82 */ /* 0x000fe20008000000 */
[----:B------:R-:W-:Y:S01]  /*1890*/  UMOV UR38, URZ ;  /* 0x000000ff00267c82 */ /* 0x000fe20008000000 */
[----:B------:R-:W-:Y:S01]  /*18a0*/  UMOV UR37, URZ ;  /* 0x000000ff00257c82 */ /* 0x000fe20008000000 */
[----:B------:R-:W-:Y:S01]  /*18b0*/  UMOV UR36, URZ ;  /* 0x000000ff00247c82 */ /* 0x000fe20008000000 */
[----:B-1----:R-:W-:-:S04]  /*18c0*/  ULEA UR41, UR41, UR4, 0x18 ;  /* 0x0000000429297291 */ /* 0x002fc8000f8ec0ff */
[----:B------:R-:W-:-:S09]  /*18d0*/  ULEA UR4, UR44, UR41, 0x3 ;  /* 0x000000292c047291 */ /* 0x000fd2000f8e18ff */
[----:B------:R1:W2:Y:S01]  /*18e0*/  SYNCS.PHASECHK.TRANS64.TRYWAIT P0, [UR4+0x88], R0 ;  /* 0x00008800ff0075a7 */ /* 0x0002a20008001104 */
[----:B------:R-:W-:Y:S05]  /*18f0*/  BRA.U !UP0, `(.L_x_23) ;  /* 0x0000000508c87547 */ /* 0x000fea000b800000 */
[----:B------:R-:W3:Y:S01]  /*1900*/  LDCU.128 UR12, c[0x0][0x480] ;  /* 0x00009000ff0c77ac */ /* 0x000ee20008000c00 */
[----:B------:R-:W4:Y:S01]  /*1910*/  LDCU.128 UR8, c[0x0][0x490] ;  /* 0x00009200ff0877ac */ /* 0x000f220008000c00 */
[----:B------:R-:W1:Y:S01]  /*1920*/  LDCU.64 UR28, c[0x0][0x4c0] ;  /* 0x00009800ff1c77ac */ /* 0x000e620008000a00 */
[----:B------:R-:W1:Y:S01]  /*1930*/  LDCU.64 UR16, c[0x0][0x4f0] ;  /* 0x00009e00ff1077ac */ /* 0x000e620008000a00 */
[----:B------:R-:W1:Y:S01]  /*1940*/  LDCU UR19, c[0x0][0x4ec] ;  /* 0x00009d80ff1377ac */ /* 0x000e620008000800 */
[----:B---3--:R-:W-:Y:S02]  /*1950*/  UIMAD.WIDE.U32 UR4, UR45, UR13, URZ ;  /* 0x0000000d2d0472a5 */ /* 0x008fe4000f8e00ff */
[----:B------:R-:W-:Y:S02]  /*1960*/  UISETP.NE.AND UP0, UPT, UR12, 0x1, UPT ;  /* 0x000000010c00788c */ /* 0x000fe4000bf05270 */
[----:B------:R-:W-:Y:S02]  /*1970*/  USHF.R.U32.HI UR5, URZ, UR14, UR5 ;  /* 0x0000000eff057299 */ /* 0x000fe40008011605 */
[----:B------:R-:W-:-:S02]  /*1980*/  UIADD3 UR54, UPT, UPT, UR67, UR27, URZ ;  /* 0x0000001b43367290 */ /* 0x000fc4000fffe0ff */
[----:B------:R-:W-:Y:S02]  /*1990*/  USEL UR5, UR45, UR5, !UP0 ;  /* 0x000000052d057287 */ /* 0x000fe4000c000000 */
[----:B------:R-:W-:Y:S02]  /*19a0*/  UISETP.NE.AND UP0, UPT, UR15, 0x1, UPT ;  /* 0x000000010f00788c */ /* 0x000fe4000bf05270 */
[----:B----4-:R-:W-:Y:S01]  /*19b0*/  UIMAD.WIDE.U32 UR6, UR5, UR8, URZ ;  /* 0x00000008050672a5 */ /* 0x010fe2000f8e00ff */
[----:B------:R-:W3:Y:S01]  /*19c0*/  LDCU UR8, c[0x0][0x4a0] ;  /* 0x00009400ff0877ac */ /* 0x000ee20008000800 */
[----:B------:R-:W4:Y:S05]  /*19d0*/  LDCU UR48, c[0x0][0x38c] ;  /* 0x00007180ff3077ac */ /* 0x000f2a0008000800 */
[----:B------:R-:W-:Y:S01]  /*19e0*/  UMOV UR4, UR7 ;  /* 0x0000000700047c82 */ /* 0x000fe20008000000 */
[----:B------:R-:W1:Y:S01]  /*19f0*/  LDCU.64 UR46, c[0x0][0x390] ;  /* 0x00007200ff2e77ac */ /* 0x000e620008000a00 */
[----:B------:R-:W-:Y:S01]  /*1a00*/  USHF.R.U32.HI UR4, URZ, UR9, UR4 ;  /* 0x00000009ff047299 */ /* 0x000fe20008011604 */
[----:B------:R-:W4:Y:S03]  /*1a10*/  LDCU UR9, c[0x0][0x4c8] ;  /* 0x00009900ff0977ac */ /* 0x000f260008000800 */
[----:B------:R-:W-:-:S02]  /*1a20*/  USEL UR4, UR5, UR4, !UP0 ;  /* 0x0000000405047287 */ /* 0x000fc4000c000000 */
[----:B------:R-:W-:Y:S02]  /*1a30*/  UISETP.NE.AND UP0, UPT, UR10, 0x1, UPT ;  /* 0x000000010a00788c */ /* 0x000fe4000bf05270 */
[----:B------:R-:W-:Y:S01]  /*1a40*/  UIMAD.WIDE.U32 UR6, UR4, UR11, URZ ;  /* 0x0000000b040672a5 */ /* 0x000fe2000f8e00ff */
[----:B------:R-:W1:Y:S01]  /*1a50*/  LDCU.64 UR24, c[0x0][0x4d0] ;  /* 0x00009a00ff1877ac */ /* 0x000e620008000a00 */
[----:B------:R-:W-:-:S05]  /*1a60*/  UMOV UR31, URZ ;  /* 0x000000ff001f7c82 */ /* 0x000fca0008000000 */
[----:B------:R-:W-:Y:S01]  /*1a70*/  UMOV UR6, UR7 ;  /* 0x0000000700067c82 */ /* 0x000fe20008000000 */
[----:B------:R-:W-:Y:S02]  /*1a80*/  UIADD3 UR7, UPT, UPT, -UR4, URZ, URZ ;  /* 0x000000ff04077290 */ /* 0x000fe4000fffe1ff */
[----:B---3--:R-:W-:Y:S02]  /*1a90*/  USHF.R.U32.HI UR6, URZ, UR8, UR6 ;  /* 0x00000008ff067299 */ /* 0x008fe40008011606 */
[----:B------:R-:W-:Y:S02]  /*1aa0*/  UIADD3 UR8, UPT, UPT, -UR5, URZ, URZ ;  /* 0x000000ff05087290 */ /* 0x000fe4000fffe1ff */
[----:B------:R-:W-:Y:S02]  /*1ab0*/  USEL UR22, UR4, UR6, !UP0 ;  /* 0x0000000604167287 */ /* 0x000fe4000c000000 */
[----:B------:R-:W-:Y:S02]  /*1ac0*/  UIMAD UR7, UR15, UR7, UR5 ;  /* 0x000000070f0772a4 */ /* 0x000fe4000f8e0205 */
[----:B------:R-:W-:-:S02]  /*1ad0*/  UIADD3 UR6, UPT, UPT, -UR22, URZ, URZ ;  /* 0x000000ff16067290 */ /* 0x000fc4000fffe1ff */
[----:B------:R-:W-:Y:S02]  /*1ae0*/  UIMAD UR8, UR12, UR8, UR45 ;  /* 0x000000080c0872a4 */ /* 0x000fe4000f8e022d */
[----:B------:R-:W-:Y:S02]  /*1af0*/  UIMAD UR21, UR10, UR6, UR4 ;  /* 0x000000060a1572a4 */ /* 0x000fe4000f8e0204 */
[----:B-1----:R-:W-:Y:S01]  /*1b00*/  UIMAD UR20, UR7, UR29, UR16 ;  /* 0x0000001d071472a4 */ /* 0x002fe2000f8e0210 */
[----:B------:R-:W1:Y:S04]  /*1b10*/  LDCU UR15, c[0x0][0x4cc] ;  /* 0x00009980ff0f77ac */ /* 0x000e680008000800 */
[----:B------:R-:W3:Y:S01]  /*1b20*/  LDCU UR6, c[0x0][0x500] ;  /* 0x0000a000ff0677ac */ /* 0x000ee20008000800 */
[----:B------:R-:W1:Y:S01]  /*1b30*/  LDCU.64 UR4, c[0x0][0x4f8] ;  /* 0x00009f00ff0477ac */ /* 0x000e620008000a00 */
[----:B------:R-:W-:-:S02]  /*1b40*/  UIADD3 UR10, UPT, UPT, UR34, 0x40, URZ ;  /* 0x00000040220a7890 */ /* 0x000fc4000fffe0ff */
[----:B------:R-:W-:Y:S02]  /*1b50*/  UIMAD UR19, UR8, UR28, UR19 ;  /* 0x0000001c081372a4 */ /* 0x000fe4000f8e0213 */
[----:B----4-:R-:W-:Y:S01]  /*1b60*/  UIMAD UR21, UR21, UR9, UR17 ;  /* 0x00000009151572a4 */ /* 0x010fe2000f8e0211 */
[----:B------:R-:W-:Y:S01]  /*1b70*/  UMOV UR7, UR44 ;  /* 0x0000002c00077c82 */ /* 0x000fe20008000000 */
[----:B------:R-:W-:Y:S01]  /*1b80*/  UMOV UR36, URZ ;  /* 0x000000ff00247c82 */ /* 0x000fe20008000000 */
[----:B------:R-:W-:Y:S01]  /*1b90*/  UMOV UR37, URZ ;  /* 0x000000ff00257c82 */ /* 0x000fe20008000000 */
[----:B------:R-:W-:-:S08]  /*1ba0*/  UMOV UR38, URZ ;  /* 0x000000ff00267c82 */ /* 0x000fd00008000000 */
.L_x_29:
[----:B------:R-:W-:Y:S01]  /*1bb0*/  @!P3 MOV R4, 0x3000 ;  /* 0x000030000004b802 */ /* 0x000fe20000000f00 */
[----:B------:R-:W-:Y:S01]  /*1bc0*/  ULEA UR17, UR7, UR41, 0x3 ;  /* 0x0000002907117291 */ /* 0x000fe2000f8e18ff */
[----:B--2---:R-:W-:Y:S11]  /*1bd0*/  @P0 BRA `(.L_x_24) ;  /* 0x00000000000c0947 */ /* 0x004ff60003800000 */
[----:B------:R-:W-:Y:S04]  /*1be0*/  SHF.L.U32 R5, R3, 0x1f, RZ ;  /* 0x0000001f03057819 */ /* 0x000fe800000006ff */
[----:B------:R-:W2:Y:S02]  /*1bf0*/  SYNCS.PHASECHK.TRANS64.TRYWAIT P0, [UR17+0x88], R5 ;  /* 0x00008805ff0075a7 */ /* 0x000ea40008001111 */
[----:B--2---:R-:W-:Y:S05]  /*1c00*/  @!P0 BRA `(.L_x_25) ;  /* 0x0000007800188947 */ /* 0x004fea0003800000 */
.L_x_24:
[----:B------:R4:W-:Y:S01]  /*1c10*/  @!P3 SYNCS.ARRIVE.TRANS64 RZ, [UR17], R4 ;  /* 0x00000004ffffb9a7 */ /* 0x0009e20008000011 */
[----:B------:R-:W-:Y:S04]  /*1c20*/  ULOP3.LUT UR8, UR49, 0x2, URZ, 0xfc, !UPT ;  /* 0x0000000231087892 */ /* 0x000fe8000f8efcff */
[----:B------:R-:W-:Y:S09]  /*1c30*/  UISETP.NE.AND UP0, UPT, UR8, 0x2, UPT ;  /* 0x000000020800788c */ /* 0x000ff2000bf05270 */
[----:B------:R-:W-:Y:S05]  /*1c40*/  BRA.U UP0, `(.L_x_26) ;  /* 0x0000000100047547 */ /* 0x000fea000b800000 */
[----:B-1-3--:R-:W-:Y:S05]  /*1c50*/  BPT.TRAP 0x1 ;  /* 0x000000040000795c */ /* 0x00afea0000300000 */
.L_x_26:
[----:B------:R-:W-:Y:S04]  /*1c60*/  BSSY.RECONVERGENT B0, `(.L_x_27) ;  /* 0x0000003000007945 */ /* 0x000fe80003800200 */
[----:B------:R-:W-:Y:S05]  /*1c70*/  @P2 BRA `(.L_x_28) ;  /* 0x0000000000042947 */ /* 0x000fea0003800000 */
[----:B-1-3--:R-:W-:Y:S05]  /*1c80*/  BPT.TRAP 0x1 ;  /* 0x000000040000795c */ /* 0x00afea0000300000 */
.L_x_28:
[----:B-1-3--:R-:W-:Y:S05]  /*1c90*/  BSYNC.RECONVERGENT B0 ;  /* 0x0000000000007941 */ /* 0x00afea0003800200 */
.L_x_27:
[----:B------:R-:W-:Y:S02]  /*1ca0*/  UIADD3 UR8, UPT, UPT, UR7, 0x1, URZ ;  /* 0x0000000107087890 */ /* 0x000fe4000fffe0ff */
[----:B------:R-:W-:Y:S02]  /*1cb0*/  UIMAD UR11, UR36, UR15, UR4 ;  /* 0x0000000f240b72a4 */ /* 0x000fe4000f8e0204 */
[----:B------:R-:W-:Y:S02]  /*1cc0*/  UISETP.NE.AND UP0, UPT, UR8, 0x11, UPT ;  /* 0x000000110800788c */ /* 0x000fe4000bf05270 */
[----:B------:R-:W-:Y:S02]  /*1cd0*/  USHF.L.U32 UR16, UR7, 0xc, URZ ;  /* 0x0000000c07107899 */ /* 0x000fe400080006ff */
[----:B------:R-:W-:Y:S02]  /*1ce0*/  USEL UR9, URZ, 0x1, UP0 ;  /* 0x00000001ff097887 */ /* 0x000fe40008000000 */
[----:B------:R-:W-:Y:S02]  /*1cf0*/  USEL UR44, UR8, URZ, UP0 ;  /* 0x000000ff082c7287 */ /* 0x000fe40008000000 */
[----:B------:R-:W-:Y:S02]  /*1d00*/  UIADD3 UR42, UP1, UPT, UR56, 0x80, URZ ;  /* 0x00000080382a7890 */ /* 0x000fe4000ff3e0ff */
[----:B------:R-:W-:Y:S01]  /*1d10*/  ULEA UR8, UR44, UR41, 0x3 ;  /* 0x000000292c087291 */ /* 0x000fe2000f8e18ff */
[----:B------:R-:W-:Y:S01]  /*1d20*/  LOP3.LUT R3, R3, UR9, RZ, 0x3c, !PT ;  /* 0x0000000903037c12 */ /* 0x000fe2000f8e3cff */
[----:B------:R-:W-:Y:S02]  /*1d30*/  ULOP3.LUT UR32, UR16, UR53, URZ, 0xfc, !UPT ;  /* 0x0000003510207292 */ /* 0x000fe4000f8efcff */
[----:B------:R-:W-:Y:S01]  /*1d40*/  USHF.L.U32 UR18, UR31, 0x5, URZ ;  /* 0x000000051f127899 */ /* 0x000fe200080006ff */
[----:B--2---:R-:W-:Y:S01]  /*1d50*/  SHF.L.U32 R0, R3, 0x1f, RZ ;  /* 0x0000001f03007819 */ /* 0x004fe200000006ff */
[----:B------:R-:W-:Y:S02]  /*1d60*/  UIADD3.X UR43, UPT, UPT, URZ, UR57, URZ, UP1, !UPT ;  /* 0x00000039ff2b7290 */ /* 0x000fe40008ffe4ff */
[----:B------:R-:W-:Y:S01]  /*1d70*/  UIADD3 UR16, UPT, UPT, UR41, 0x4400, UR16 ;  /* 0x0000440029107890 */ /* 0x000fe2000fffe010 */
[----:B------:R1:W2:Y:S01]  /*1d80*/  SYNCS.PHASECHK.TRANS64.TRYWAIT P0, [UR8+0x88], R0 ;  /* 0x00008800ff0075a7 */ /* 0x0002a20008001108 */
[----:B------:R-:W-:Y:S02]  /*1d90*/  UIMAD UR8, UR37, UR24, UR5 ;  /* 0x00000018250872a4 */ /* 0x000fe4000f8e0205 */
[----:B------:R-:W-:Y:S02]  /*1da0*/  UIMAD UR7, UR38, UR25, UR6 ;  /* 0x00000019260772a4 */ /* 0x000fe4000f8e0206 */
[----:B------:R-:W-:Y:S02]  /*1db0*/  ULEA UR11, UR8, UR11, 0x5 ;  /* 0x0000000b080b7291 */ /* 0x000fe4000f8e28ff */
[----:B------:R-:W-:Y:S02]  /*1dc0*/  UIADD3 UR28, UP0, UPT, UR56, 0x200, URZ ;  /* 0x00000200381c7890 */ /* 0x000fe4000ff1e0ff */
[----:B------:R-:W-:Y:S02]  /*1dd0*/  ULEA UR7, UR7, UR11, 0xa ;  /* 0x0000000b07077291 */ /* 0x000fe4000f8e50ff */
[----:B------:R-:W-:Y:S02]  /*1de0*/  ULEA UR8, UR32, UR41, 0x1 ;  /* 0x0000002920087291 */ /* 0x000fe4000f8e08ff */
[----:B------:R-:W-:Y:S02]  /*1df0*/  UPRMT UR7, UR7, 0x5410, URZ ;  /* 0x0000541007077896 */ /* 0x000fe400080000ff */
[----:B------:R-:W-:Y:S02]  /*1e00*/  UIADD3.X UR29, UPT, UPT, URZ, UR57, URZ, UP0, !UPT ;  /* 0x00000039ff1d7290 */ /* 0x000fe400087fe4ff */
[----:B------:R-:W-:Y:S02]  /*1e10*/  ULOP3.LUT UR35, UR52, UR18, URZ, 0xfc, !UPT ;  /* 0x0000001234237292 */ /* 0x000fe4000f8efcff */
[----:B------:R-:W-:Y:S02]  /*1e20*/  UIADD3 UR32, UPT, UPT, UR8, 0x15400, URZ ;  /* 0x0001540008207890 */ /* 0x000fe4000fffe0ff */
[----:B------:R-:W-:Y:S01]  /*1e30*/  UIADD3 UR8, UPT, UPT, UR8, 0x16400, URZ ;  /* 0x0001640008087890 */ /* 0x000fe2000fffe0ff */
[----:B------:R3:W-:Y:S01]  /*1e40*/  UTMALDG.5D.IM2COL [UR16], [UR42], UR7 ;  /* 0x000000102a0073b4 */ /* 0x0007e20008060007 */
[----:B------:R-:W-:Y:S02]  /*1e50*/  UIADD3 UR30, UPT, UPT, UR36, 0x1, URZ ;  /* 0x00000001241e7890 */ /* 0x000fe4000fffe0ff */
[----:B------:R-:W-:Y:S02]  /*1e60*/  UIADD3 UR26, UPT, UPT, UR37, 0x1, URZ ;  /* 0x00000001251a7890 */ /* 0x000fe4000fffe0ff */
[----:B------:R-:W-:Y:S02]  /*1e70*/  UISETP.NE.AND UP2, UPT, UR30, UR48, UPT ;  /* 0x000000301e00728c */ /* 0x000fe4000bf45270 */
[----:B------:R-:W-:Y:S02]  /*1e80*/  UIADD3 UR23, UPT, UPT, UR38, 0x1, URZ ;  /* 0x0000000126177890 */ /* 0x000fe4000fffe0ff */
[----:B------:R-:W-:Y:S01]  /*1e90*/  UIADD3 UR27, UPT, UPT, UR27, 0x1, URZ ;  /* 0x000000011b1b7890 */ /* 0x000fe2000fffe0ff */
[----:B------:R-:W-:Y:S01]  /*1ea0*/  UMOV UR40, 0x30000 ;  /* 0x0003000000287882 */ /* 0x000fe20000000000 */
[----:B------:R-:W-:Y:S01]  /*1eb0*/  UMOV UR50, 0x0 ;  /* 0x0000000000327882 */ /* 0x000fe20000000000 */
[----:B------:R-:W-:Y:S01]  /*1ec0*/  UMOV UR51, 0x10000000 ;  /* 0x1000000000337882 */ /* 0x000fe20000000000 */
[----:B------:R-:W-:Y:S01]  /*1ed0*/  UMOV UR33, UR17 ;  /* 0x0000001100217c82 */ /* 0x000fe20008000000 */
[----:B------:R-:W-:Y:S02]  /*1ee0*/  UMOV UR12, UR36 ;  /* 0x00000024000c7c82 */ /* 0x000fe40008000000 */
[----:B------:R-:W-:Y:S01]  /*1ef0*/  @UP2 UIADD3 UR26, UPT, UPT, UR37, URZ, URZ ;  /* 0x000000ff251a2290 */ /* 0x000fe2000fffe0ff */
[----:B------:R4:W-:Y:S01]  /*1f00*/  UTMALDG.5D.MULTICAST [UR32], [UR28], UR40, desc[UR50] ;  /* 0x000032201c0073b4 */ /* 0x0009e20008021828 */
[----:B------:R-:W-:Y:S01]  /*1f10*/  UMOV UR13, UR37 ;  /* 0x00000025000d7c82 */ /* 0x000fe20008000000 */
[----:B------:R-:W-:Y:S01]  /*1f20*/  UMOV UR14, UR38 ;  /* 0x00000026000e7c82 */ /* 0x000fe20008000000 */
[----:B------:R-:W-:Y:S01]  /*1f30*/  UISETP.NE.AND UP1, UPT, UR26, UR46, UPT ;  /* 0x0000002e1a00728c */ /* 0x000fe2000bf25270 */
[----:B------:R-:W-:Y:S01]  /*1f40*/  UMOV UR9, UR17 ;  /* 0x0000001100097c82 */ /* 0x000fe20008000000 */
[----:B------:R-:W-:Y:S02]  /*1f50*/  UMOV UR11, UR35 ;  /* 0x00000023000b7c82 */ /* 0x000fe40008000000 */
[----:B------:R1:W-:Y:S07]  /*1f60*/  UTMALDG.5D.MULTICAST [UR8], [UR28], UR40, desc[UR50] ;  /* 0x000032081c0073b4 */ /* 0x0003ee0008021828 */
[----:B------:R-:W-:Y:S04]  /*1f70*/  @UP1 UIADD3 UR23, UPT, UPT, UR38, URZ, URZ ;  /* 0x000000ff26171290 */ /* 0x000fe8000fffe0ff */
[----:B------:R-:W-:Y:S01]  /*1f80*/  UISETP.NE.AND UP0, UPT, UR23, UR47, UPT ;  /* 0x0000002f1700728c */ /* 0x000fe2000bf05270 */
[----:B---3--:R-:W-:Y:S03]  /*1f90*/  UMOV UR7, UR44 ;  /* 0x0000002c00077c82 */ /* 0x008fe60008000000 */
[----:B----4-:R-:W-:Y:S02]  /*1fa0*/  USEL UR38, UR23, URZ, UP0 ;  /* 0x000000ff17267287 */ /* 0x010fe40008000000 */
[----:B------:R-:W-:Y:S02]  /*1fb0*/  USEL UR36, UR30, URZ, UP2 ;  /* 0x000000ff1e247287 */ /* 0x000fe40009000000 */
[----:B------:R-:W-:Y:S02]  /*1fc0*/  USEL UR37, UR26, URZ, UP1 ;  /* 0x000000ff1a257287 */ /* 0x000fe40008800000 */
[----:B-1----:R-:W-:Y:S02]  /*1fd0*/  UIADD3 UR8, UPT, UPT, UR31, 0x1, URZ ;  /* 0x000000011f087890 */ /* 0x002fe4000fffe0ff */
[----:B------:R-:W-:Y:S02]  /*1fe0*/  @UP0 UIADD3 UR8, UPT, UPT, UR31, URZ, URZ ;  /* 0x000000ff1f080290 */ /* 0x000fe4000fffe0ff */
[----:B------:R-:W-:Y:S05]  /*1ff0*/  UISETP.NE.AND UP0, UPT, UR27, UR54, UPT ;  /* 0x000000361b00728c */ /* 0x000fea000bf05270 */
[----:B------:R-:W-:Y:S04]  /*2000*/  UMOV UR31, UR8 ;  /* 0x00000008001f7c82 */ /* 0x000fe80008000000 */
[----:B------:R-:W-:Y:S05]  /*2010*/  BRA.U UP0, `(.L_x_29) ;  /* 0xfffffff900e47547 */ /* 0x000fea000b83ffff */
.L_x_23:
[----:B------:R-:W-:Y:S01]  /*2020*/  ULEA UR4, UR44, UR41, 0x3 ;  /* 0x000000292c047291 */ /* 0x000fe2000f8e18ff */
[----:B-1----:R-:W-:Y:S01]  /*2030*/  SHF.L.U32 R0, R3, 0x1f, RZ ;  /* 0x0000001f03007819 */ /* 0x002fe200000006ff */
[----:B------:R-:W-:Y:S01]  /*2040*/  @!P1 SYNCS.ARRIVE.TRANS64.A1T0 RZ, [UR41+0x158], RZ ;  /* 0x000158ffffff99a7 */ /* 0x000fe20008100029 */
[----:B------:R-:W-:-:S06]  /*2050*/  UISETP.GE.AND UP0, UPT, UR63, 0x1, UPT ;  /* 0x000000013f00788c */ /* 0x000fcc000bf06270 */
[----:B--2---:R1:W2:Y:S03]  /*2060*/  SYNCS.PHASECHK.TRANS64.TRYWAIT P0, [UR4+0x88], R0 ;  /* 0x00008800ff0075a7 */ /* 0x0042a60008001104 */
[----:B------:R-:W-:Y:S05]  /*2070*/  BRA.U !UP0, `(.L_x_30) ;  /* 0x0000000508d07547 */ /* 0x000fea000b800000 */
[----:B------:R-:W3:Y:S01]  /*2080*/  LDCU.128 UR8, c[0x0][0x480] ;  /* 0x00009000ff0877ac */ /* 0x000ee20008000c00 */
[----:B------:R-:W4:Y:S01]  /*2090*/  LDCU.128 UR16, c[0x0][0x490] ;  /* 0x00009200ff1077ac */ /* 0x000f220008000c00 */
[----:B------:R-:W1:Y:S01]  /*20a0*/  LDCU.64 UR20, c[0x0][0x4c0] ;  /* 0x00009800ff1477ac */ /* 0x000e620008000a00 */
[----:B------:R-:W1:Y:S01]  /*20b0*/  LDCU UR13, c[0x0][0x4c8] ;  /* 0x00009900ff0d77ac */ /* 0x000e620008000800 */
[----:B------:R-:W-:Y:S02]  /*20c0*/  UIADD3 UR54, UPT, UPT, UR63, UR54, URZ ;  /* 0x000000363f367290 */ /* 0x000fe4000fffe0ff */
[----:B---3--:R-:W-:Y:S02]  /*20d0*/  UIMAD.WIDE.U32 UR4, UR45, UR9, URZ ;  /* 0x000000092d0472a5 */ /* 0x008fe4000f8e00ff */
[----:B------:R-:W-:Y:S02]  /*20e0*/  UISETP.NE.AND UP0, UPT, UR8, 0x1, UPT ;  /* 0x000000010800788c */ /* 0x000fe4000bf05270 */
[----:B------:R-:W-:Y:S01]  /*20f0*/  USHF.R.U32.HI UR5, URZ, UR10, UR5 ;  /* 0x0000000aff057299 */ /* 0x000fe20008011605 */
[----:B------:R-:W3:Y:S03]  /*2100*/  LDCU UR9, c[0x0][0x4a0] ;  /* 0x00009400ff0977ac */ /* 0x000ee60008000800 */
[----:B------:R-:W-:-:S02]  /*2110*/  USEL UR5, UR45, UR5, !UP0 ;  /* 0x000000052d057287 */ /* 0x000fc4000c000000 */
[----:B------:R-:W-:Y:S02]  /*2120*/  UISETP.NE.AND UP0, UPT, UR11, 0x1, UPT ;  /* 0x000000010b00788c */ /* 0x000fe4000bf05270 */
[----:B----4-:R-:W-:Y:S01]  /*2130*/  UIMAD.WIDE.U32 UR6, UR5, UR16, URZ ;  /* 0x00000010050672a5 */ /* 0x010fe2000f8e00ff */
[----:B------:R-:W1:Y:S01]  /*2140*/  LDCU UR10, c[0x0][0x4ec] ;  /* 0x00009d80ff0a77ac */ /* 0x000e620008000800 */
[----:B------:R-:W4:Y:S05]  /*2150*/  LDCU UR62, c[0x0][0x38c] ;  /* 0x00007180ff3e77ac */ /* 0x000f2a0008000800 */
[----:B------:R-:W-:Y:S01]  /*2160*/  UMOV UR4, UR7 ;  /* 0x0000000700047c82 */ /* 0x000fe20008000000 */
[----:B------:R-:W1:Y:S01]  /*2170*/  LDCU UR23, c[0x0][0x4cc] ;  /* 0x00009980ff1777ac */ /* 0x000e620008000800 */
[----:B------:R-:W-:Y:S01]  /*2180*/  USHF.R.U32.HI UR4, URZ, UR17, UR4 ;  /* 0x00000011ff047299 */ /* 0x000fe20008011604 */
[----:B------:R-:W4:Y:S03]  /*2190*/  LDCU.64 UR16, c[0x0][0x4f0] ;  /* 0x00009e00ff1077ac */ /* 0x000f260008000a00 */
[----:B------:R-:W-:-:S02]  /*21a0*/  USEL UR4, UR5, UR4, !UP0 ;  /* 0x0000000405047287 */ /* 0x000fc4000c000000 */
[----:B------:R-:W-:Y:S02]  /*21b0*/  UISETP.NE.AND UP0, UPT, UR18, 0x1, UPT ;  /* 0x000000011200788c */ /* 0x000fe4000bf05270 */
[----:B------:R-:W-:Y:S01]  /*21c0*/  UIMAD.WIDE.U32 UR6, UR4, UR19, URZ ;  /* 0x00000013040672a5 */ /* 0x000fe2000f8e00ff */
[----:B------:R-:W1:Y:S01]  /*21d0*/  LDCU.64 UR50, c[0x0][0x390] ;  /* 0x00007200ff3277ac */ /* 0x000e620008000a00 */
[----:B------:R-:W1:Y:S05]  /*21e0*/  LDCU.64 UR32, c[0x0][0x4d0] ;  /* 0x00009a00ff2077ac */ /* 0x000e6a0008000a00 */
[----:B------:R-:W-:Y:S01]  /*21f0*/  UMOV UR6, UR7 ;  /* 0x0000000700067c82 */ /* 0x000fe20008000000 */
[----:B------:R-:W-:-:S02]  /*2200*/  UIADD3 UR7, UPT, UPT, -UR5, URZ, URZ ;  /* 0x000000ff05077290 */ /* 0x000fc4000fffe1ff */
[----:B---3--:R-:W-:Y:S02]  /*2210*/  USHF.R.U32.HI UR6, URZ, UR9, UR6 ;  /* 0x00000009ff067299 */ /* 0x008fe40008011606 */
[----:B------:R-:W-:Y:S02]  /*2220*/  UIMAD UR7, UR8, UR7, UR45 ;  /* 0x00000007080772a4 */ /* 0x000fe4000f8e022d */
[----:B------:R-:W-:Y:S02]  /*2230*/  USEL UR14, UR4, UR6, !UP0 ;  /* 0x00000006040e7287 */ /* 0x000fe4000c000000 */
[----:B------:R-:W-:Y:S02]  /*2240*/  UIADD3 UR6, UPT, UPT, -UR4, URZ, URZ ;  /* 0x000000ff04067290 */ /* 0x000fe4000fffe1ff */
[----:B------:R-:W-:Y:S02]  /*2250*/  UIADD3 UR9, UPT, UPT, -UR14, URZ, URZ ;  /* 0x000000ff0e097290 */ /* 0x000fe4000fffe1ff */
[----:B------:R-:W-:-:S02]  /*2260*/  UIMAD UR12, UR11, UR6, UR5 ;  /* 0x000000060b0c72a4 */ /* 0x000fc4000f8e0205 */
[----:B------:R-:W-:Y:S02]  /*2270*/  UIMAD UR9, UR18, UR9, UR4 ;  /* 0x00000009120972a4 */ /* 0x000fe4000f8e0204 */
[----:B-1----:R-:W-:Y:S01]  /*2280*/  UIMAD UR11, UR7, UR20, UR10 ;  /* 0x00000014070b72a4 */ /* 0x002fe2000f8e020a */
[----:B------:R-:W1:Y:S02]  /*2290*/  LDCU.64 UR4, c[0x0][0x4f8] ;  /* 0x00009f00ff0477ac */ /* 0x000e640008000a00 */
[----:B------:R-:W3:Y:S01]  /*22a0*/  LDCU UR6, c[0x0][0x500] ;  /* 0x0000a000ff0677ac */ /* 0x000ee20008000800 */
[----:B------:R-:W-:Y:S02]  /*22b0*/  UIADD3 UR18, UPT, UPT, UR34, 0x40, URZ ;  /* 0x0000004022127890 */ /* 0x000fe4000fffe0ff */
[----:B----4-:R-:W-:Y:S02]  /*22c0*/  UIMAD UR12, UR12, UR21, UR16 ;  /* 0x000000150c0c72a4 */ /* 0x010fe4000f8e0210 */
[----:B------:R-:W-:Y:S01]  /*22d0*/  UIMAD UR13, UR9, UR13, UR17 ;  /* 0x0000000d090d72a4 */ /* 0x000fe2000f8e0211 */
[----:B------:R-:W-:Y:S01]  /*22e0*/  UMOV UR48, UR63 ;  /* 0x0000003f00307c82 */ /* 0x000fe20008000000 */
[----:B------:R-:W-:-:S10]  /*22f0*/  UMOV UR7, UR44 ;  /* 0x0000002c00077c82 */ /* 0x000fd40008000000 */
.L_x_36:
[----:B----4-:R-:W-:Y:S01]  /*2300*/  @!P3 MOV R4, 0x3000 ;  /* 0x000030000004b802 */ /* 0x010fe20000000f00 */
[----:B------:R-:W-:Y:S01]  /*2310*/  ULEA UR9, UR7, UR41, 0x3 ;  /* 0x0000002907097291 */ /* 0x000fe2000f8e18ff */
[----:B--2---:R-:W-:Y:S11]  /*2320*/  @P0 BRA `(.L_x_31) ;  /* 0x00000000000c0947 */ /* 0x004ff60003800000 */
[----:B------:R-:W-:Y:S04]  /*2330*/  SHF.L.U32 R5, R3, 0x1f, RZ ;  /* 0x0000001f03057819 */ /* 0x000fe800000006ff */
[----:B------:R-:W2:Y:S02]  /*2340*/  SYNCS.PHASECHK.TRANS64.TRYWAIT P0, [UR9+0x88], R5 ;  /* 0x00008805ff0075a7 */ /* 0x000ea40008001109 */
[----:B--2---:R-:W-:Y:S05]  /*2350*/  @!P0 BRA `(.L_x_32) ;  /* 0x00000070005c8947 */ /* 0x004fea0003800000 */
.L_x_31:
[----:B------:R4:W-:Y:S01]  /*2360*/  @!P3 SYNCS.ARRIVE.TRANS64 RZ, [UR9], R4 ;  /* 0x00000004ffffb9a7 */ /* 0x0009e20008000009 */
[----:B------:R-:W-:Y:S04]  /*2370*/  ULOP3.LUT UR8, UR49, 0x2, URZ, 0xfc, !UPT ;  /* 0x0000000231087892 */ /* 0x000fe8000f8efcff */
[----:B------:R-:W-:Y:S09]  /*2380*/  UISETP.NE.AND UP0, UPT, UR8, 0x2, UPT ;  /* 0x000000020800788c */ /* 0x000ff2000bf05270 */
[----:B------:R-:W-:Y:S05]  /*2390*/  BRA.U UP0, `(.L_x_33) ;  /* 0x0000000100047547 */ /* 0x000fea000b800000 */
[----:B-1-3--:R-:W-:Y:S05]  /*23a0*/  BPT.TRAP 0x1 ;  /* 0x000000040000795c */ /* 0x00afea0000300000 */
.L_x_33:
[----:B------:R-:W-:Y:S04]  /*23b0*/  BSSY.RECONVERGENT B0, `(.L_x_34) ;  /* 0x0000003000007945 */ /* 0x000fe80003800200 */
[----:B------:R-:W-:Y:S05]  /*23c0*/  @P2 BRA `(.L_x_35) ;  /* 0x0000000000042947 */ /* 0x000fea0003800000 */
[----:B-1-3--:R-:W-:Y:S05]  /*23d0*/  BPT.TRAP 0x1 ;  /* 0x000000040000795c */ /* 0x00afea0000300000 */
.L_x_35:
[----:B-1-3--:R-:W-:Y:S05]  /*23e0*/  BSYNC.RECONVERGENT B0 ;  /* 0x0000000000007941 */ /* 0x00afea0003800200 */
.L_x_34:
[----:B------:R-:W-:Y:S02]  /*23f0*/  UIADD3 UR8, UPT, UPT, UR7, 0x1, URZ ;  /* 0x0000000107087890 */ /* 0x000fe4000fffe0ff */
[----:B------:R-:W-:Y:S02]  /*2400*/  UIMAD UR16, UR36, UR23, UR4 ;  /* 0x00000017241072a4 */ /* 0x000fe4000f8e0204 */
[----:B------:R-:W-:Y:S02]  /*2410*/  UISETP.NE.AND UP0, UPT, UR8, 0x11, UPT ;  /* 0x000000110800788c */ /* 0x000fe4000bf05270 */
[----:B------:R-:W-:Y:S02]  /*2420*/  UIMAD UR15, UR37, UR32, UR5 ;  /* 0x00000020250f72a4 */ /* 0x000fe4000f8e0205 */
[----:B------:R-:W-:Y:S02]  /*2430*/  USEL UR10, URZ, 0x1, UP0 ;  /* 0x00000001ff0a7887 */ /* 0x000fe40008000000 */
[----:B------:R-:W-:Y:S02]  /*2440*/  USEL UR44, UR8, URZ, UP0 ;  /* 0x000000ff082c7287 */ /* 0x000fe40008000000 */
[----:B------:R-:W-:Y:S02]  /*2450*/  ULEA UR15, UR15, UR16, 0x5 ;  /* 0x000000100f0f7291 */ /* 0x000fe4000f8e28ff */
[----:B------:R-:W-:Y:S01]  /*2460*/  ULEA UR8, UR44, UR41, 0x3 ;  /* 0x000000292c087291 */ /* 0x000fe2000f8e18ff */
[----:B------:R-:W-:Y:S01]  /*2470*/  LOP3.LUT R3, R3, UR10, RZ, 0x3c, !PT ;  /* 0x0000000a03037c12 */ /* 0x000fe2000f8e3cff */
[----:B------:R-:W-:Y:S02]  /*2480*/  UIADD3 UR46, UP0, UPT, UR56, 0x80, URZ ;  /* 0x00000080382e7890 */ /* 0x000fe4000ff1e0ff */
[----:B------:R-:W-:Y:S01]  /*2490*/  USHF.L.U32 UR10, UR31, 0x5, URZ ;  /* 0x000000051f0a7899 */ /* 0x000fe200080006ff */
[----:B--2---:R-:W-:Y:S01]  /*24a0*/  SHF.L.U32 R0, R3, 0x1f, RZ ;  /* 0x0000001f03007819 */ /* 0x004fe200000006ff */
[----:B------:R-:W-:Y:S02]  /*24b0*/  UIADD3.X UR47, UPT, UPT, URZ, UR57, URZ, UP0, !UPT ;  /* 0x00000039ff2f7290 */ /* 0x000fe400087fe4ff */
[----:B------:R-:W-:Y:S01]  /*24c0*/  UIADD3 UR45, UPT, UPT, UR36, 0x1, URZ ;  /* 0x00000001242d7890 */ /* 0x000fe2000fffe0ff */
[----:B------:R1:W2:Y:S01]  /*24d0*/  SYNCS.PHASECHK.TRANS64.TRYWAIT P0, [UR8+0x88], R0 ;  /* 0x00008800ff0075a7 */ /* 0x0002a20008001108 */
[----:B------:R-:W-:Y:S02]  /*24e0*/  USHF.L.U32 UR8, UR7, 0xc, URZ ;  /* 0x0000000c07087899 */ /* 0x000fe400080006ff */
[----:B------:R-:W-:Y:S02]  /*24f0*/  UIMAD UR7, UR38, UR33, UR6 ;  /* 0x00000021260772a4 */ /* 0x000fe4000f8e0206 */
[----:B------:R-:W-:Y:S02]  /*2500*/  ULOP3.LUT UR19, UR8, UR53, URZ, 0xfc, !UPT ;  /* 0x0000003508137292 */ /* 0x000fe4000f8efcff */
[----:B------:R-:W-:Y:S02]  /*2510*/  ULEA UR7, UR7, UR15, 0xa ;  /* 0x0000000f07077291 */ /* 0x000fe4000f8e50ff */
[----:B------:R-:W-:Y:S02]  /*2520*/  UIADD3 UR8, UPT, UPT, UR41, 0x4400, UR8 ;  /* 0x0000440029087890 */ /* 0x000fe4000fffe008 */
[----:B------:R-:W-:Y:S02]  /*2530*/  UPRMT UR7, UR7, 0x5410, URZ ;  /* 0x0000541007077896 */ /* 0x000fe400080000ff */
[----:B------:R-:W-:Y:S02]  /*2540*/  UISETP.NE.AND UP2, UPT, UR45, UR62, UPT ;  /* 0x0000003e2d00728c */ /* 0x000fe4000bf45270 */
[----:B------:R-:W-:Y:S02]  /*2550*/  UIADD3 UR40, UPT, UPT, UR37, 0x1, URZ ;  /* 0x0000000125287890 */ /* 0x000fe4000fffe0ff */
[----:B------:R-:W-:Y:S02]  /*2560*/  UIADD3 UR42, UP3, UPT, UR56, 0x200, URZ ;  /* 0x00000200382a7890 */ /* 0x000fe4000ff7e0ff */
[----:B------:R-:W-:Y:S01]  /*2570*/  ULEA UR16, UR19, UR41, 0x1 ;  /* 0x0000002913107291 */ /* 0x000fe2000f8e08ff */
[----:B------:R3:W-:Y:S01]  /*2580*/  UTMALDG.5D.IM2COL [UR8], [UR46], UR7 ;  /* 0x000000082e0073b4 */ /* 0x0007e20008060007 */
[----:B------:R-:W-:Y:S02]  /*2590*/  ULOP3.LUT UR27, UR52, UR10, URZ, 0xfc, !UPT ;  /* 0x0000000a341b7292 */ /* 0x000fe4000f8efcff */
[----:B------:R-:W-:Y:S02]  /*25a0*/  UIADD3.X UR43, UPT, UPT, URZ, UR57, URZ, UP3, !UPT ;  /* 0x00000039ff2b7290 */ /* 0x000fe40009ffe4ff */
[----:B------:R-:W-:Y:S02]  /*25b0*/  @UP2 UIADD3 UR40, UPT, UPT, UR37, URZ, URZ ;  /* 0x000000ff25282290 */ /* 0x000fe4000fffe0ff */
        /* <DEDUP_REMOVED lines=10> */
[----:B------:R-:W-:Y:S01]  /*2660*/  UMOV UR28, UR36 ;  /* 0x00000024001c7c82 */ /* 0x000fe20008000000 */
[----:B------:R-:W-:Y:S02]  /*2670*/  UMOV UR29, UR37 ;  /* 0x00000025001d7c82 */ /* 0x000fe40008000000 */
[----:B------:R-:W-:Y:S01]  /*2680*/  UISETP.NE.AND UP0, UPT, UR35, UR51, UPT ;  /* 0x000000332300728c */ /* 0x000fe2000bf05270 */
[----:B------:R-:W-:Y:S01]  /*2690*/  UMOV UR30, UR38 ;  /* 0x00000026001e7c82 */ /* 0x000fe20008000000 */
[----:B------:R-:W-:Y:S01]  /*26a0*/  UMOV UR20, UR36 ;  /* 0x0000002400147c82 */ /* 0x000fe20008000000 */
[----:B------:R-:W-:Y:S01]  /*26b0*/  USEL UR36, UR45, URZ, UP2 ;  /* 0x000000ff2d247287 */ /* 0x000fe20009000000 */
[----:B------:R1:W-:Y:S01]  /*26c0*/  UTMALDG.5D.MULTICAST [UR24], [UR42], UR55, desc[UR58] ;  /* 0x00003a182a0073b4 */ /* 0x0003e20008021837 */
[----:B------:R-:W-:Y:S01]  /*26d0*/  UMOV UR21, UR37 ;  /* 0x0000002500157c82 */ /* 0x000fe20008000000 */
[----:B------:R-:W-:Y:S01]  /*26e0*/  USEL UR37, UR40, URZ, UP1 ;  /* 0x000000ff28257287 */ /* 0x000fe20008800000 */
[----:B------:R-:W-:Y:S01]  /*26f0*/  UMOV UR22, UR38 ;  /* 0x0000002600167c82 */ /* 0x000fe20008000000 */
[----:B------:R-:W-:Y:S01]  /*2700*/  USEL UR38, UR35, URZ, UP0 ;  /* 0x000000ff23267287 */ /* 0x000fe20008000000 */
[----:B------:R-:W-:Y:S01]  /*2710*/  UMOV UR17, UR9 ;  /* 0x0000000900117c82 */ /* 0x000fe20008000000 */
[----:B------:R-:W-:Y:S02]  /*2720*/  UMOV UR19, UR27 ;  /* 0x0000001b00137c82 */ /* 0x000fe40008000000 */
[----:B------:R1:W-:Y:S01]  /*2730*/  UTMALDG.5D.MULTICAST [UR16], [UR42], UR55, desc[UR58] ;  /* 0x00003a102a0073b4 */ /* 0x0003e20008021837 */
[----:B---3--:R-:W-:Y:S02]  /*2740*/  UIADD3 UR8, UPT, UPT, UR31, 0x1, URZ ;  /* 0x000000011f087890 */ /* 0x008fe4000fffe0ff */
[----:B------:R-:W-:Y:S02]  /*2750*/  @UP0 UIADD3 UR8, UPT, UPT, UR31, URZ, URZ ;  /* 0x000000ff1f080290 */ /* 0x000fe4000fffe0ff */
[----:B------:R-:W-:Y:S02]  /*2760*/  UISETP.GT.U32.AND UP0, UPT, UR48, 0x1, UPT ;  /* 0x000000013000788c */ /* 0x000fe4000bf04070 */
[----:B------:R-:W-:Y:S03]  /*2770*/  UIADD3 UR7, UPT, UPT, UR48, -0x1, URZ ;  /* 0xffffffff30077890 */ /* 0x000fe6000fffe0ff */
[----:B------:R-:W-:Y:S04]  /*2780*/  UMOV UR31, UR8 ;  /* 0x00000008001f7c82 */ /* 0x000fe80008000000 */
[----:B------:R-:W-:Y:S01]  /*2790*/  UMOV UR48, UR7 ;  /* 0x0000000700307c82 */ /* 0x000fe20008000000 */
[----:B------:R-:W-:Y:S01]  /*27a0*/  UMOV UR7, UR44 ;  /* 0x0000002c00077c82 */ /* 0x000fe20008000000 */
[----:B-1----:R-:W-:Y:S05]  /*27b0*/  BRA.U UP0, `(.L_x_36) ;  /* 0xfffffff900d07547 */ /* 0x002fea000b83ffff */
.L_x_30:
[----:B----4-:R-:W-:Y:S01]  /*27c0*/  SHF.L.U32 R4, R2, 0x1f, RZ ;  /* 0x0000001f02047819 */ /* 0x010fe200000006ff */
[----:B------:R-:W-:-:S03]  /*27d0*/  NOP ;  /* 0x0000000000007918 */ /* 0x000fc60000000000 */
[----:B--2---:R-:W2:Y:S02]  /*27e0*/  SYNCS.PHASECHK.TRANS64.TRYWAIT P0, [UR41+0x160], R4 ;  /* 0x00016004ff0075a7 */ /* 0x004ea40008001129 */
[----:B--2---:R-:W-:Y:S05]  /*27f0*/  @!P0 BRA `(.L_x_37) ;  /* 0x0000006c004c8947 */ /* 0x004fea0003800000 */
.L_x_147:
[----:B-1----:R-:W1:Y:S01]  /*2800*/  LDS.128 R4, [UR41+0x1a0] ;  /* 0x0001a029ff047984 */ /* 0x002e620008000c00 */
[----:B------:R-:W-:Y:S02]  /*2810*/  UIADD3 UR4, UPT, UPT, UR41, 0x168, URZ ;  /* 0x0000016829047890 */ /* 0x000fe4000fffe0ff */
[----:B------:R-:W-:Y:S01]  /*2820*/  UISETP.GE.AND UP0, UPT, UR39, 0x1, UPT ;  /* 0x000000012700788c */ /* 0x000fe2000bf06270 */
[----:B------:R-:W-:Y:S01]  /*2830*/  @!PT LDS RZ, [RZ] ;  /* 0x00000000fffff984 */ /* 0x000fe20000000800 */
[----:B------:R-:W-:Y:S01]  /*2840*/  @!PT LDS RZ, [RZ] ;  /* 0x00000000fffff984 */ /* 0x000fe20000000800 */
[----:B------:R-:W-:Y:S01]  /*2850*/  @!PT LDS RZ, [RZ] ;  /* 0x00000000fffff984 */ /* 0x000fe20000000800 */
[----:B------:R-:W-:Y:S01]  /*2860*/  @!PT LDS RZ, [RZ] ;  /* 0x00000000fffff984 */ /* 0x000fe20000000800 */
[----:B------:R2:W-:Y:S06]  /*2870*/  MEMBAR.ALL.CTA ;  /* 0x0000000000007992 */ /* 0x0005ec0000008000 */
[----:B--2---:R-:W2:Y:S01]  /*2880*/  FENCE.VIEW.ASYNC.S ;  /* 0x00000000000073c6 */ /* 0x004ea20000000000 */
[----:B------:R-:W-:-:S09]  /*2890*/  UPRMT UR4, URZ, 0x654, UR4 ;  /* 0x00000654ff047896 */ /* 0x000fd20008000004 */
[----:B--2---:R-:W-:Y:S01]  /*28a0*/  SYNCS.ARRIVE.TRANS64.RED.A1T0 RZ, [UR4], RZ ;  /* 0x000000ffffff79a7 */ /* 0x004fe20008100404 */
[----:B-1----:R-:W-:-:S13]  /*28b0*/  LOP3.LUT P0, RZ, R6, 0x1, RZ, 0xc0, !PT ;  /* 0x0000000106ff7812 */ /* 0x002fda000780c0ff */
[----:B------:R-:W-:Y:S01]  /*28c0*/  VOTEU.ANY UP1, P0 ;  /* 0x0000000000ff7886 */ /* 0x000fe20000020100 */
[----:B------:R-:W-:-:S13]  /*28d0*/  PLOP3.LUT P0, PT, PT, PT, UP1, 0x80, 0x8 ;  /* 0x000000000008781c */ /* 0x000fda0003f0f018 */
[----:B------:R-:W-:Y:S02]  /*28e0*/  @P0 MOV R0, R4 ;  /* 0x0000000400000202 */ /* 0x000fe40000000f00 */
[----:B------:R-:W-:Y:S02]  /*28f0*/  @P0 LOP3.LUT R4, R5, 0xffff, RZ, 0xc0, !PT ;  /* 0x0000ffff05040812 */ /* 0x000fe400078ec0ff */
[----:B------:R-:W-:Y:S02]  /*2900*/  @P0 R2UR UR6, R0 ;  /* 0x00000000000602ca */ /* 0x000fe400000e0000 */
[----:B------:R-:W-:-:S11]  /*2910*/  @P0 R2UR UR5, R4 ;  /* 0x00000000040502ca */ /* 0x000fd600000e0000 */
[----:B------:R-:W-:Y:S02]  /*2920*/  @UP1 UMOV UR61, UR6 ;  /* 0x00000006003d1c82 */ /* 0x000fe40008000000 */
[----:B------:R-:W-:Y:S01]  /*2930*/  @UP1 UMOV UR60, UR5 ;  /* 0x00000005003c1c82 */ /* 0x000fe20008000000 */
[----:B------:R-:W-:Y:S05]  /*2940*/  BRA.U !UP0, `(.L_x_38) ;  /* 0x0000000108d47547 */ /* 0x000fea000b800000 */
[----:B------:R-:W1:Y:S01]  /*2950*/  LDCU.128 UR16, c[0x0][0xc10] ;  /* 0x00018200ff1077ac */ /* 0x000e620008000c00 */
[----:B------:R-:W2:Y:S01]  /*2960*/  LDCU UR21, c[0x0][0xc20] ;  /* 0x00018400ff1577ac */ /* 0x000ea20008000800 */
[----:B------:R-:W3:Y:S01]  /*2970*/  LDCU UR20, c[0x0][0xc0c] ;  /* 0x00018180ff1477ac */ /* 0x000ee20008000800 */
[----:B------:R-:W4:Y:S01]  /*2980*/  LDCU.64 UR12, c[0x0][0xc28] ;  /* 0x00018500ff0c77ac */ /* 0x000f220008000a00 */
[----:B------:R-:W-:Y:S02]  /*2990*/  UISETP.NE.AND UP3, UPT, UR39, 0x1, UPT ;  /* 0x000000012700788c */ /* 0x000fe4000bf65270 */
[----:B-1----:R-:W-:Y:S02]  /*29a0*/  UIMAD.WIDE.U32 UR4, UR64, UR19, URZ ;  /* 0x00000013400472a5 */ /* 0x002fe4000f8e00ff */
[----:B------:R-:W-:Y:S02]  /*29b0*/  UIMAD.WIDE.U32 UR6, UR65, UR16, URZ ;  /* 0x00000010410672a5 */ /* 0x000fe4000f8e00ff */
[----:B------:R-:W-:-:S02]  /*29c0*/  UISETP.NE.AND UP0, UPT, UR18, 0x1, UPT ;  /* 0x000000011200788c */ /* 0x000fc4000bf05270 */
[----:B------:R-:W-:Y:S01]  /*29d0*/  UIMAD.WIDE.U32 UR10, UR60, UR19, URZ ;  /* 0x000000133c0a72a5 */ /* 0x000fe2000f8e00ff */
[----:B------:R-:W-:Y:S01]  /*29e0*/  UMOV UR4, UR5 ;  /* 0x0000000500047c82 */ /* 0x000fe20008000000 */
[----:B---3--:R-:W-:Y:S02]  /*29f0*/  UISETP.NE.AND UP2, UPT, UR20, 0x1, UPT ;  /* 0x000000011400788c */ /* 0x008fe4000bf45270 */
[----:B--2---:R-:W-:Y:S02]  /*2a00*/  USHF.R.U32.HI UR5, URZ, UR21, UR4 ;  /* 0x00000015ff057299 */ /* 0x004fe40008011604 */
[----:B------:R-:W-:Y:S01]  /*2a10*/  UIMAD.WIDE.U32 UR14, UR61, UR16, URZ ;  /* 0x000000103d0e72a5 */ /* 0x000fe2000f8e00ff */
[----:B------:R-:W-:Y:S01]  /*2a20*/  UMOV UR4, UR7 ;  /* 0x0000000700047c82 */ /* 0x000fe20008000000 */
[----:B------:R-:W-:Y:S02]  /*2a30*/  USEL UR5, UR64, UR5, !UP0 ;  /* 0x0000000540057287 */ /* 0x000fe4000c000000 */
[----:B------:R-:W-:-:S02]  /*2a40*/  USHF.R.U32.HI UR4, URZ, UR17, UR4 ;  /* 0x00000011ff047299 */ /* 0x000fc40008011604 */
[----:B----4-:R-:W-:Y:S02]  /*2a50*/  UIMAD.WIDE.U32 UR8, UR5, UR12, URZ ;  /* 0x0000000c050872a5 */ /* 0x010fe4000f8e00ff */
[----:B------:R-:W-:Y:S01]  /*2a60*/  USEL UR6, UR65, UR4, !UP2 ;  /* 0x0000000441067287 */ /* 0x000fe2000d000000 */
[----:B------:R-:W-:Y:S02]  /*2a70*/  UMOV UR14, UR15 ;  /* 0x0000000f000e7c82 */ /* 0x000fe40008000000 */
[----:B------:R-:W-:Y:S01]  /*2a80*/  UMOV UR4, UR11 ;  /* 0x0000000b00047c82 */ /* 0x000fe20008000000 */
[----:B------:R-:W-:Y:S01]  /*2a90*/  UIMAD.WIDE.U32 UR10, UR6, UR12, URZ ;  /* 0x0000000c060a72a5 */ /* 0x000fe2000f8e00ff */
[----:B------:R-:W-:Y:S01]  /*2aa0*/  UMOV UR8, UR9 ;  /* 0x0000000900087c82 */ /* 0x000fe20008000000 */
[----:B------:R-:W-:Y:S02]  /*2ab0*/  USHF.R.U32.HI UR4, URZ, UR21, UR4 ;  /* 0x00000015ff047299 */ /* 0x000fe40008011604 */
[----:B------:R-:W-:-:S03]  /*2ac0*/  @UP3 USHF.R.U32.HI UR5, URZ, UR13, UR8 ;  /* 0x0000000dff053299 */ /* 0x000fc60008011608 */
[----:B------:R-:W-:Y:S01]  /*2ad0*/  UMOV UR10, UR11 ;  /* 0x0000000b000a7c82 */ /* 0x000fe20008000000 */
[----:B------:R-:W-:Y:S02]  /*2ae0*/  USHF.R.U32.HI UR17, URZ, UR17, UR14 ;  /* 0x00000011ff117299 */ /* 0x000fe4000801160e */
[----:B------:R-:W-:Y:S02]  /*2af0*/  USEL UR4, UR60, UR4, !UP0 ;  /* 0x000000043c047287 */ /* 0x000fe4000c000000 */
[----:B------:R-:W-:Y:S02]  /*2b00*/  @UP3 USHF.R.U32.HI UR6, URZ, UR13, UR10 ;  /* 0x0000000dff063299 */ /* 0x000fe4000801160a */
[----:B------:R-:W-:Y:S02]  /*2b10*/  UIMAD UR7, UR39, UR5, URZ ;  /* 0x00000005270772a4 */ /* 0x000fe4000f8e02ff */
[----:B------:R-:W-:Y:S02]  /*2b20*/  USEL UR5, UR61, UR17, !UP2 ;  /* 0x000000113d057287 */ /* 0x000fe4000d000000 */
[----:B------:R-:W-:-:S02]  /*2b30*/  UIMAD UR10, UR39, UR6, URZ ;  /* 0x00000006270a72a4 */ /* 0x000fc4000f8e02ff */
[----:B------:R-:W-:Y:S02]  /*2b40*/  UISETP.GE.AND UP0, UPT, UR4, UR7, UPT ;  /* 0x000000070400728c */ /* 0x000fe4000bf06270 */
[----:B------:R-:W-:Y:S02]  /*2b50*/  UIMAD.WIDE.U32 UR8, UR4, UR12, URZ ;  /* 0x0000000c040872a5 */ /* 0x000fe4000f8e00ff */
[----:B------:R-:W-:Y:S02]  /*2b60*/  UISETP.GE.OR UP0, UPT, UR5, UR10, UP0 ;  /* 0x0000000a0500728c */ /* 0x000fe40008706670 */
[----:B------:R-:W-:-:S03]  /*2b70*/  UIMAD.WIDE.U32 UR10, UR5, UR12, URZ ;  /* 0x0000000c050a72a5 */ /* 0x000fc6000f8e00ff */
[----:B------:R-:W-:Y:S01]  /*2b80*/  UMOV UR7, UR9 ;  /* 0x0000000900077c82 */ /* 0x000fe20008000000 */
[----:B------:R-:W-:Y:S02]  /*2b90*/  UIADD3 UR9, UPT, UPT, -UR4, URZ, URZ ;  /* 0x000000ff04097290 */ /* 0x000fe4000fffe1ff */
[----:B------:R-:W-:Y:S02]  /*2ba0*/  USHF.R.U32.HI UR7, URZ, UR13, UR7 ;  /* 0x0000000dff077299 */ /* 0x000fe40008011607 */
[----:B------:R-:W-:Y:S02]  /*2bb0*/  UIMAD UR10, UR18, UR9, UR60 ;  /* 0x00000009120a72a4 */ /* 0x000fe4000f8e023c */
[----:B------:R-:W-:Y:S01]  /*2bc0*/  USEL UR7, UR4, UR7, !UP3 ;  /* 0x0000000704077287 */ /* 0x000fe2000d800000 */
[----:B------:R-:W-:Y:S01]  /*2bd0*/  @!UP0 UMOV UR8, UR11 ;  /* 0x0000000b00088c82 */ /* 0x000fe20008000000 */
[----:B------:R-:W-:Y:S02]  /*2be0*/  UIADD3 UR11, UPT, UPT, -UR5, URZ, URZ ;  /* 0x000000ff050b7290 */ /* 0x000fe4000fffe1ff */
[----:B------:R-:W-:-:S02]  /*2bf0*/  @!UP0 USHF.R.U32.HI UR8, URZ, UR13, UR8 ;  /* 0x0000000dff088299 */ /* 0x000fc40008011608 */
[----:B------:R-:W-:Y:S02]  /*2c00*/  UIADD3 UR9, UPT, UPT, -UR7, URZ, URZ ;  /* 0x000000ff07097290 */ /* 0x000fe4000fffe1ff */
[----:B------:R-:W-:Y:S02]  /*2c10*/  @!UP0 USEL UR8, UR5, UR8, !UP3 ;  /* 0x0000000805088287 */ /* 0x000fe4000d800000 */
[----:B------:R-:W-:Y:S02]  /*2c20*/  UIMAD UR9, UR39, UR9, UR4 ;  /* 0x00000009270972a4 */ /* 0x000fe4000f8e0204 */
[----:B------:R-:W-:Y:S02]  /*2c30*/  @!UP0 UIADD3 UR7, UPT, UPT, UR7, -UR8, URZ ;  /* 0x8000000807078290 */ /* 0x000fe4000fffe0ff */
[----:B------:R-:W-:Y:S02]  /*2c40*/  @!UP0 UIMAD UR8, UR9, UR6, UR8 ;  /* 0x00000006090882a4 */ /* 0x000fe4000f8e0208 */
[----:B------:R-:W-:-:S02]  /*2c50*/  @!UP0 UIMAD UR4, UR39, UR7, UR5 ;  /* 0x00000007270482a4 */ /* 0x000fc4000f8e0205 */
[----:B------:R-:W-:Y:S02]  /*2c60*/  UIMAD UR6, UR20, UR11, UR61 ;  /* 0x0000000b140672a4 */ /* 0x000fe4000f8e023d */
[----:B------:R-:W-:Y:S01]  /*2c70*/  UIMAD UR60, UR4, UR18, UR10 ;  /* 0x00000012043c72a4 */ /* 0x000fe2000f8e020a */
[----:B------:R-:W-:Y:S02]  /*2c80*/  @!UP0 UMOV UR5, UR8 ;  /* 0x0000000800058c82 */ /* 0x000fe40008000000 */
[----:B------:R-:W-:-:S12]  /*2c90*/  UIMAD UR61, UR5, UR20, UR6 ;  /* 0x00000014053d72a4 */ /* 0x000fd8000f8e0206 */
.L_x_38:
[----:B------:R-:W1:Y:S02]  /*2ca0*/  LDCU UR4, c[0x0][0xc30] ;  /* 0x00018600ff0477ac */ /* 0x000e640008000800 */
[----:B-1----:R-:W-:-:S09]  /*2cb0*/  UISETP.NE.AND UP0, UPT, UR4, 0x1, UPT ;  /* 0x000000010400788c */ /* 0x002fd2000bf05270 */
[----:B------:R-:W-:Y:S05]  /*2cc0*/  BRA.U UP0, `(.L_x_39) ;  /* 0x0000000100447547 */ /* 0x000fea000b800000 */
[----:B------:R-:W1:Y:S01]  /*2cd0*/  LDCU.128 UR8, c[0x0][0xc10] ;  /* 0x00018200ff0877ac */ /* 0x000e620008000c00 */
[----:B------:R-:W2:Y:S01]  /*2ce0*/  LDCU UR12, c[0x0][0xc0c] ;  /* 0x00018180ff0c77ac */ /* 0x000ea20008000800 */
[----:B------:R-:W3:Y:S01]  /*2cf0*/  LDCU UR13, c[0x0][0xc20] ;  /* 0x00018400ff0d77ac */ /* 0x000ee20008000800 */
[----:B-1----:R-:W-:Y:S02]  /*2d00*/  UIMAD.WIDE.U32 UR6, UR61, UR8, URZ ;  /* 0x000000083d0672a5 */ /* 0x002fe4000f8e00ff */
[----:B------:R-:W-:Y:S02]  /*2d10*/  UIMAD.WIDE.U32 UR4, UR60, UR11, URZ ;  /* 0x0000000b3c0472a5 */ /* 0x000fe4000f8e00ff */
[----:B--2---:R-:W-:Y:S02]  /*2d20*/  UISETP.NE.AND UP2, UPT, UR12, 0x1, UPT ;  /* 0x000000010c00788c */ /* 0x004fe4000bf45270 */
[----:B------:R-:W-:Y:S01]  /*2d30*/  UISETP.NE.AND UP0, UPT, UR10, 0x1, UPT ;  /* 0x000000010a00788c */ /* 0x000fe2000bf05270 */
[----:B------:R-:W-:-:S02]  /*2d40*/  UMOV UR6, UR7 ;  /* 0x0000000700067c82 */ /* 0x000fc40008000000 */
[----:B------:R-:W-:Y:S01]  /*2d50*/  UMOV UR4, UR5 ;  /* 0x0000000500047c82 */ /* 0x000fe20008000000 */
[----:B------:R-:W-:Y:S02]  /*2d60*/  USHF.R.U32.HI UR6, URZ, UR9, UR6 ;  /* 0x00000009ff067299 */ /* 0x000fe40008011606 */
[----:B---3--:R-:W-:Y:S02]  /*2d70*/  USHF.R.U32.HI UR4, URZ, UR13, UR4 ;  /* 0x0000000dff047299 */ /* 0x008fe40008011604 */
[----:B------:R-:W-:Y:S02]  /*2d80*/  USEL UR5, UR61, UR6, !UP2 ;  /* 0x000000063d057287 */ /* 0x000fe4000d000000 */
[----:B------:R-:W-:-:S04]  /*2d90*/  USEL UR4, UR60, UR4, !UP0 ;  /* 0x000000043c047287 */ /* 0x000fc8000c000000 */
[----:B------:R-:W-:Y:S02]  /*2da0*/  UIADD3 UR6, UPT, UPT, UR5, -UR4, URZ ;  /* 0x8000000405067290 */ /* 0x000fe4000fffe0ff */
[----:B------:R-:W-:Y:S02]  /*2db0*/  UIADD3 UR4, UPT, UPT, -UR5, UR4, URZ ;  /* 0x0000000405047290 */ /* 0x000fe4000fffe1ff */
[----:B------:R-:W-:Y:S02]  /*2dc0*/  UIMAD UR60, UR6, UR10, UR60 ;  /* 0x0000000a063c72a4 */ /* 0x000fe4000f8e023c */
[----:B------:R-:W-:-:S12]  /*2dd0*/  UIMAD UR61, UR4, UR12, UR61 ;  /* 0x0000000c043d72a4 */ /* 0x000fd8000f8e023d */
.L_x_39:
[----:B------:R-:W-:Y:S01]  /*2de0*/  R2UR UR5, R45 ;  /* 0x000000002d0572ca */ /* 0x000fe200000e0000 */
[----:B------:R-:W-:Y:S01]  /*2df0*/  UMOV UR27, UR54 ;  /* 0x00000036001b7c82 */ /* 0x000fe20008000000 */
[----:B------:R-:W-:Y:S02]  /*2e00*/  R2UR UR4, R44 ;  /* 0x000000002c0472ca */ /* 0x000fe400000e0000 */
[----:B------:R-:W-:Y:S02]  /*2e10*/  PLOP3.LUT P1, PT, PT, PT, PT, 0x80, 0x8 ;  /* 0x000000000008781c */ /* 0x000fe40003f2f070 */
[----:B------:R-:W-:-:S07]  /*2e20*/  LOP3.LUT R2, R2, 0x1, RZ, 0x3c, !PT ;  /* 0x0000000102027812 */ /* 0x000fce00078e3cff */
[----:B------:R-:W-:Y:S02]  /*2e30*/  UIADD3 UR51, UPT, UPT, UR61, UR5, URZ ;  /* 0x000000053d337290 */ /* 0x000fe4000fffe0ff */
[----:B------:R-:W-:Y:S01]  /*2e40*/  UIADD3 UR24, UPT, UPT, UR60, UR4, URZ ;  /* 0x000000043c187290 */ /* 0x000fe2000fffe0ff */
[----:B------:R-:W-:Y:S11]  /*2e50*/  BRA.U UP1, `(.L_x_40) ;  /* 0xffffffe901707547 */ /* 0x000ff6000b83ffff */
[----:B------:R-:W-:Y:S01]  /*2e60*/  UIADD3 UR41, UPT, UPT, UR41, 0x88, URZ ;  /* 0x0000008829297890 */ /* 0x000fe2000fffe0ff */
[----:B------:R-:W-:-:S03]  /*2e70*/  SHF.L.U32 R2, R3, 0x1f, RZ ;  /* 0x0000001f03027819 */ /* 0x000fc600000006ff */
[----:B------:R-:W-:-:S09]  /*2e80*/  ULEA UR4, UR44, UR41, 0x3 ;  /* 0x000000292c047291 */ /* 0x000fd2000f8e18ff */
[----:B------:R-:W1:Y:S02]  /*2e90*/  SYNCS.PHASECHK.TRANS64.TRYWAIT P0, [UR4], R2 ;  /* 0x00000002ff0075a7 */ /* 0x000e640008001104 */
[----:B-1----:R-:W-:Y:S05]  /*2ea0*/  @!P0 BRA `(.L_x_41) ;  /* 0x0000006400b88947 */ /* 0x002fea0003800000 */
.L_x_149:
[----:B------:R-:W-:-:S04]  /*2eb0*/  UIADD3 UR4, UPT, UPT, UR44, 0x1, URZ ;  /* 0x000000012c047890 */ /* 0x000fc8000fffe0ff */
[----:B------:R-:W-:-:S04]  /*2ec0*/  UISETP.NE.AND UP0, UPT, UR4, 0x11, UPT ;  /* 0x000000110400788c */ /* 0x000fc8000bf05270 */
[----:B------:R-:W-:Y:S02]  /*2ed0*/  USEL UR6, URZ, 0x1, UP0 ;  /* 0x00000001ff067887 */ /* 0x000fe40008000000 */
[----:B------:R-:W-:-:S04]  /*2ee0*/  USEL UR4, UR4, URZ, UP0 ;  /* 0x000000ff04047287 */ /* 0x000fc80008000000 */
[----:B------:R-:W-:Y:S01]  /*2ef0*/  ULEA UR5, UR4, UR41, 0x3 ;  /* 0x0000002904057291 */ /* 0x000fe2000f8e18ff */
[----:B-1----:R-:W-:-:S04]  /*2f00*/  LOP3.LUT R2, R3, UR6, RZ, 0x3c, !PT ;  /* 0x0000000603027c12 */ /* 0x002fc8000f8e3cff */
[----:B------:R-:W-:-:S04]  /*2f10*/  SHF.L.U32 R3, R2, 0x1f, RZ ;  /* 0x0000001f02037819 */ /* 0x000fc800000006ff */
[----:B------:R-:W1:Y:S02]  /*2f20*/  SYNCS.PHASECHK.TRANS64.TRYWAIT P0, [UR5], R3 ;  /* 0x00000003ff0075a7 */ /* 0x000e640008001105 */
[----:B-1----:R-:W-:Y:S05]  /*2f30*/  @!P0 BRA `(.L_x_42) ;  /* 0x0000006400ac8947 */ /* 0x002fea0003800000 */
.L_x_151:
[----:B------:R-:W-:-:S04]  /*2f40*/  UIADD3 UR4, UPT, UPT, UR4, 0x1, URZ ;  /* 0x0000000104047890 */ /* 0x000fc8000fffe0ff */
[----:B------:R-:W-:-:S04]  /*2f50*/  UISETP.NE.AND UP0, UPT, UR4, 0x11, UPT ;  /* 0x000000110400788c */ /* 0x000fc8000bf05270 */
[----:B------:R-:W-:Y:S02]  /*2f60*/  USEL UR6, URZ, 0x1, UP0 ;  /* 0x00000001ff067887 */ /* 0x000fe40008000000 */
[----:B------:R-:W-:-:S04]  /*2f70*/  USEL UR4, UR4, URZ, UP0 ;  /* 0x000000ff04047287 */ /* 0x000fc80008000000 */
[----:B------:R-:W-:Y:S01]  /*2f80*/  ULEA UR5, UR4, UR41, 0x3 ;  /* 0x0000002904057291 */ /* 0x000fe2000f8e18ff */
[----:B------:R-:W-:-:S04]  /*2f90*/  LOP3.LUT R2, R2, UR6, RZ, 0x3c, !PT ;  /* 0x0000000602027c12 */ /* 0x000fc8000f8e3cff */
[----:B-1----:R-:W-:-:S04]  /*2fa0*/  SHF.L.U32 R3, R2, 0x1f, RZ ;  /* 0x0000001f02037819 */ /* 0x002fc800000006ff */
[----:B------:R-:W1:Y:S02]  /*2fb0*/  SYNCS.PHASECHK.TRANS64.TRYWAIT P0, [UR5], R3 ;  /* 0x00000003ff0075a7 */ /* 0x000e640008001105 */
[----:B-1----:R-:W-:Y:S05]  /*2fc0*/  @!P0 BRA `(.L_x_43) ;  /* 0x0000006400a08947 */ /* 0x002fea0003800000 */
.L_x_153:
        /* <DEDUP_REMOVED lines=9> */
.L_x_155:
        /* <DEDUP_REMOVED lines=9> */
.L_x_157:
        /* <DEDUP_REMOVED lines=9> */
.L_x_159:
        /* <DEDUP_REMOVED lines=9> */
.L_x_161:
        /* <DEDUP_REMOVED lines=9> */
.L_x_163:
        /* <DEDUP_REMOVED lines=9> */
.L_x_165:
        /* <DEDUP_REMOVED lines=9> */
.L_x_167:
        /* <DEDUP_REMOVED lines=9> */
.L_x_169:
        /* <DEDUP_REMOVED lines=9> */
.L_x_171:
        /* <DEDUP_REMOVED lines=9> */
.L_x_173:
        /* <DEDUP_REMOVED lines=9> */
.L_x_175:
        /* <DEDUP_REMOVED lines=9> */
.L_x_177:
        /* <DEDUP_REMOVED lines=9> */
.L_x_179:
[----:B------:R-:W-:-:S04]  /*3720*/  UIADD3 UR4, UPT, UPT, UR4, 0x1, URZ ;  /* 0x0000000104047890 */ /* 0x000fc8000fffe0ff */
[----:B------:R-:W-:-:S04]  /*3730*/  UISETP.NE.AND UP0, UPT, UR4, 0x11, UPT ;  /* 0x000000110400788c */ /* 0x000fc8000bf05270 */
[----:B------:R-:W-:Y:S02]  /*3740*/  USEL UR5, URZ, 0x1, UP0 ;  /* 0x00000001ff057887 */ /* 0x000fe40008000000 */
[----:B------:R-:W-:-:S04]  /*3750*/  USEL UR4, UR4, URZ, UP0 ;  /* 0x000000ff04047287 */ /* 0x000fc80008000000 */
[----:B------:R-:W-:Y:S01]  /*3760*/  ULEA UR4, UR4, UR41, 0x3 ;  /* 0x0000002904047291 */ /* 0x000fe2000f8e18ff */
[----:B------:R-:W-:-:S04]  /*3770*/  LOP3.LUT R2, R2, UR5, RZ, 0x3c, !PT ;  /* 0x0000000502027c12 */ /* 0x000fc8000f8e3cff */
[----:B------:R-:W-:Y:S01]  /*3780*/  SHF.L.U32 R2, R2, 0x1f, RZ ;  /* 0x0000001f02027819 */ /* 0x000fe200000006ff */
[----:B-1----:R-:W-:-:S07]  /*3790*/  IMAD.U32 R0, RZ, RZ, UR4 ;  /* 0x00000004ff007e24 */ /* 0x002fce000f8e00ff */
.L_x_57:
[----:B-1----:R1:W2:Y:S02]  /*37a0*/  SYNCS.PHASECHK.TRANS64.TRYWAIT P0, [R0+URZ], R2 ;  /* 0x00000002000075a7 */ /* 0x0022a400080011ff */
[----:B--2---:R-:W-:Y:S05]  /*37b0*/  @!P0 NANOSLEEP.SYNCS 0x989680 ;  /* 0x009896800000895d */ /* 0x004fea0003900000 */
[----:B------:R-:W2:Y:S02]  /*37c0*/  @!P0 SYNCS.PHASECHK.TRANS64 P0, [R0+URZ], R2 ;  /* 0x00000002000085a7 */ /* 0x000ea400080010ff */
[----:B--2---:R-:W-:Y:S05]  /*37d0*/  @P0 EXIT ;  /* 0x000000000000094d */ /* 0x004fea0003800000 */
[----:B------:R-:W-:Y:S05]  /*37e0*/  BRA `(.L_x_57) ;  /* 0xfffffffc00ec7947 */ /* 0x000fea000383ffff */
.L_x_22:
[----:B------:R-:W1:Y:S02]  /*37f0*/  S2UR UR4, SR_CgaCtaId ;  /* 0x00000000000479c3 */ /* 0x000e640000008800 */
[----:B-1----:R-:W-:-:S04]  /*3800*/  UISETP.NE.AND UP0, UPT, UR4, URZ, UPT ;  /* 0x000000ff0400728c */ /* 0x002fc8000bf05270 */
[----:B------:R-:W-:-:S09]  /*3810*/  UISETP.NE.OR UP0, UPT, UR18, 0x1, UP0 ;  /* 0x000000011200788c */ /* 0x000fd20008705670 */
[----:B------:R-:W-:Y:S05]  /*3820*/  BRA.U UP0, `(.L_x_58) ;  /* 0x0000000100b47547 */ /* 0x000fea000b800000 */
[----:B------:R-:W1:Y:S01]  /*3830*/  S2UR UR5, SR_CgaCtaId ;  /* 0x00000000000579c3 */ /* 0x000e620000008800 */
[----:B------:R-:W-:Y:S01]  /*3840*/  UMOV UR4, 0x400 ;  /* 0x0000040000047882 */ /* 0x000fe20000000000 */
[----:B------:R-:W-:Y:S01]  /*3850*/  HFMA2 R3, -RZ, RZ, 0, 5.9604644775390625e-08 ;  /* 0x00000001ff037431 */ /* 0x000fe200000001ff */
[----:B------:R-:W-:Y:S01]  /*3860*/  ISETP.GE.U32.AND P0, PT, R0, 0x2, PT ;  /* 0x000000020000780c */ /* 0x000fe20003f06070 */
[----:B------:R-:W-:Y:S01]  /*3870*/  IMAD.MOV.U32 R8, RZ, RZ, RZ ;  /* 0x000000ffff087224 */ /* 0x000fe200078e00ff */
[----:B-1----:R-:W-:-:S04]  /*3880*/  ULEA UR4, UR5, UR4, 0x18 ;  /* 0x0000000405047291 */ /* 0x002fc8000f8ec0ff */
[----:B------:R-:W-:Y:S02]  /*3890*/  UIADD3 UR5, UPT, UPT, UR4, 0x168, URZ ;  /* 0x0000016804057890 */ /* 0x000fe4000fffe0ff */
[----:B------:R-:W-:Y:S02]  /*38a0*/  UIADD3 UR8, UPT, UPT, UR4, 0x160, URZ ;  /* 0x0000016004087890 */ /* 0x000fe4000fffe0ff */
[----:B------:R-:W-:-:S12]  /*38b0*/  UPRMT UR5, URZ, 0x654, UR5 ;  /* 0x00000654ff057896 */ /* 0x000fd80008000005 */
.L_x_61:
[----:B------:R-:W-:Y:S01]  /*38c0*/  SHF.L.U32 R6, R3, 0x1f, RZ ;  /* 0x0000001f03067819 */ /* 0x000fe200000006ff */
[----:B------:R-:W-:Y:S02]  /*38d0*/  IMAD.U32 R4, RZ, RZ, UR8 ;  /* 0x00000008ff047e24 */ /* 0x000fe4000f8e00ff */
[----:B------:R-:W-:Y:S01]  /*38e0*/  @!P0 IMAD.MOV.U32 R5, RZ, RZ, 0x10 ;  /* 0x00000010ff058424 */ /* 0x000fe200078e00ff */
[----:B------:R-:W1:Y:S02]  /*38f0*/  SYNCS.PHASECHK.TRANS64.TRYWAIT P1, [UR4+0x168], R6 ;  /* 0x00016806ff0075a7 */ /* 0x000e640008021104 */
[----:B------:R-:W-:-:S04]  /*3900*/  PRMT R4, R0, 0x654, R4 ;  /* 0x0000065400047816 */ /* 0x000fc80000000004 */
[----:B------:R-:W-:Y:S01]  /*3910*/  SEL R2, R4, R2, !P0 ;  /* 0x0000000204027207 */ /* 0x000fe20004000000 */
[----:B-1----:R-:W-:Y:S06]  /*3920*/  @!P1 BRA `(.L_x_59) ;  /* 0x0000006000989947 */ /* 0x002fec0003800000 */
.L_x_181:
[----:B------:R-:W-:Y:S01]  /*3930*/  UIADD3 UR6, UPT, UPT, UR4, 0x1a0, URZ ;  /* 0x000001a004067890 */ /* 0x000fe2000fffe0ff */
[----:B------:R2:W-:Y:S01]  /*3940*/  @!P0 SYNCS.ARRIVE.TRANS64.RED RZ, [R2+URZ], R5 ;  /* 0x0000000502ff89a7 */ /* 0x0005e200080004ff */
[----:B------:R-:W-:Y:S01]  /*3950*/  UIADD3 UR7, UPT, UPT, UR4, 0x160, URZ ;  /* 0x0000016004077890 */ /* 0x000fe2000fffe0ff */
[----:B------:R-:W-:-:S08]  /*3960*/  LOP3.LUT R3, R3, 0x1, RZ, 0x3c, !PT ;  /* 0x0000000103037812 */ /* 0x000fd000078e3cff */
[----:B------:R-:W-:Y:S06]  /*3970*/  UGETNEXTWORKID.BROADCAST [UR6], [UR7] ;  /* 0x00000000060073ca */ /* 0x000fec0008000100 */
[----:B--2---:R-:W-:-:S04]  /*3980*/  SHF.L.U32 R5, R8, 0x1f, RZ ;  /* 0x0000001f08057819 */ /* 0x004fc800000006ff */
[----:B------:R-:W2:Y:S02]  /*3990*/  SYNCS.PHASECHK.TRANS64.TRYWAIT P1, [UR4+0x160], R5 ;  /* 0x00016005ff0075a7 */ /* 0x000ea40008021104 */
[----:B--2---:R-:W-:Y:S05]  /*39a0*/  @!P1 BRA `(.L_x_60) ;  /* 0x0000006000909947 */ /* 0x004fea0003800000 */
.L_x_183:
[----:B-1----:R-:W1:Y:S01]  /*39b0*/  LDS.128 R4, [UR4+0x1a0] ;  /* 0x0001a004ff047984 */ /* 0x002e620008000c00 */
[----:B------:R-:W-:Y:S01]  /*39c0*/  LOP3.LUT R8, R8, 0x1, RZ, 0x3c, !PT ;  /* 0x0000000108087812 */ /* 0x000fe200078e3cff */
[----:B------:R-:W-:Y:S01]  /*39d0*/  @!PT LDS RZ, [RZ] ;  /* 0x00000000fffff984 */ /* 0x000fe20000000800 */
[----:B------:R-:W-:Y:S01]  /*39e0*/  @!PT LDS RZ, [RZ] ;  /* 0x00000000fffff984 */ /* 0x000fe20000000800 */
[----:B------:R-:W-:Y:S01]  /*39f0*/  @!PT LDS RZ, [RZ] ;  /* 0x00000000fffff984 */ /* 0x000fe20000000800 */
[----:B------:R-:W-:Y:S01]  /*3a00*/  @!PT LDS RZ, [RZ] ;  /* 0x00000000fffff984 */ /* 0x000fe20000000800 */
[----:B------:R2:W-:Y:S06]  /*3a10*/  MEMBAR.ALL.CTA ;  /* 0x0000000000007992 */ /* 0x0005ec0000008000 */
[----:B--2---:R-:W2:Y:S02]  /*3a20*/  FENCE.VIEW.ASYNC.S ;  /* 0x00000000000073c6 */ /* 0x004ea40000000000 */
[----:B--2---:R-:W-:Y:S01]  /*3a30*/  SYNCS.ARRIVE.TRANS64.RED.A1T0 RZ, [UR5], RZ ;  /* 0x000000ffffff79a7 */ /* 0x004fe20008100405 */
[----:B-1----:R-:W-:-:S13]  /*3a40*/  LOP3.LUT P1, RZ, R6, 0x1, RZ, 0xc0, !PT ;  /* 0x0000000106ff7812 */ /* 0x002fda000782c0ff */
[----:B------:R-:W-:Y:S05]  /*3a50*/  @P1 BRA `(.L_x_61) ;  /* 0xfffffffc00981947 */ /* 0x000fea000383ffff */
[----:B------:R-:W-:-:S04]  /*3a60*/  SHF.L.U32 R0, R3, 0x1f, RZ ;  /* 0x0000001f03007819 */ /* 0x000fc800000006ff */
[----:B------:R-:W1:Y:S02]  /*3a70*/  SYNCS.PHASECHK.TRANS64 P0, [UR4+0x168], R0 ;  /* 0x00016800ff0075a7 */ /* 0x000e640008001004 */
[----:B-1----:R-:W-:Y:S05]  /*3a80*/  @P0 EXIT ;  /* 0x000000000000094d */ /* 0x002fea0003800000 */
[----:B------:R-:W-:-:S07]  /*3a90*/  MOV R0, UR4 ;  /* 0x0000000400007c02 */ /* 0x000fce0008000f00 */
.L_x_62:
[----:B-1----:R-:W-:-:S04]  /*3aa0*/  SHF.L.U32 R2, R3, 0x1f, RZ ;  /* 0x0000001f03027819 */ /* 0x002fc800000006ff */
[----:B------:R1:W2:Y:S03]  /*3ab0*/  SYNCS.PHASECHK.TRANS64.TRYWAIT P0, [R0+URZ+0x168], R2 ;  /* 0x00016802000075a7 */ /* 0x0002a600080011ff */
[----:B--2---:R-:W-:Y:S05]  /*3ac0*/  @!P0 NANOSLEEP.SYNCS 0x989680 ;  /* 0x009896800000895d */ /* 0x004fea0003900000 */
[----:B------:R-:W2:Y:S02]  /*3ad0*/  @!P0 SYNCS.PHASECHK.TRANS64 P0, [R0+URZ+0x168], R2 ;  /* 0x00016802000085a7 */ /* 0x000ea400080010ff */
[----:B--2---:R-:W-:Y:S05]  /*3ae0*/  @P0 EXIT ;  /* 0x000000000000094d */ /* 0x004fea0003800000 */
[----:B------:R-:W-:Y:S05]  /*3af0*/  BRA `(.L_x_62) ;  /* 0xfffffffc00e87947 */ /* 0x000fea000383ffff */
.L_x_58:
[----:B------:R-:W-:Y:S05]  /*3b00*/  BRA.U UP4, `(.L_x_63) ;  /* 0x0000000d04547547 */ /* 0x000fea000b800000 */
[----:B------:R-:W1:Y:S01]  /*3b10*/  S2UR UR7, SR_CgaCtaId ;  /* 0x00000000000779c3 */ /* 0x000e620000008800 */
[----:B------:R-:W-:Y:S01]  /*3b20*/  UMOV UR4, 0x40 ;  /* 0x0000004000047882 */ /* 0x000fe20000000000 */
[----:B------:R-:W-:Y:S01]  /*3b30*/  NOP ;  /* 0x0000000000007918 */ /* 0x000fe20000000000 */
[----:B------:R-:W-:Y:S01]  /*3b40*/  UMOV UR6, 0x400 ;  /* 0x0000040000067882 */ /* 0x000fe20000000000 */
[----:B-1----:R-:W-:Y:S02]  /*3b50*/  ULEA UR5, UR7, UR4, 0x18 ;  /* 0x0000000407057291 */ /* 0x002fe4000f8ec0ff */
[----:B------:R-:W-:-:S07]  /*3b60*/  ULEA UR6, UR7, UR6, 0x18 ;  /* 0x0000000607067291 */ /* 0x000fce000f8ec0ff */
[----:B------:R-:W1:Y:S02]  /*3b70*/  LDS.U8 R0, [UR5+0x1c] ;  /* 0x00001c05ff007984 */ /* 0x000e640008000000 */
[----:B-1----:R-:W-:-:S13]  /*3b80*/  ISETP.NE.AND P0, PT, R0, RZ, PT ;  /* 0x000000ff0000720c */ /* 0x002fda0003f05270 */
[----:B------:R-:W-:Y:S05]  /*3b90*/  @P0 BRA `(.L_x_64) ;  /* 0x0000000000580947 */ /* 0x000fea0003800000 */
[----:B------:R-:W-:-:S13]  /*3ba0*/  ELECT P0, URZ, PT ;  /* 0x0000000000ff782f */ /* 0x000fda0003800000 */
[----:B------:R-:W-:Y:S05]  /*3bb0*/  @!P0 BRA `(.L_x_65) ;  /* 0x0000000000608947 */ /* 0x000fea0003800000 */
[----:B------:R-:W-:Y:S01]  /*3bc0*/  UMOV UR4, 0x10 ;  /* 0x0000001000047882 */ /* 0x000fe20000000000 */
[----:B------:R-:W-:Y:S01]  /*3bd0*/  HFMA2 R0, -RZ, RZ, 0, 5.9604644775390625e-08 ;  /* 0x00000001ff007431 */ /* 0x000fe200000001ff */
[----:B------:R-:W-:-:S03]  /*3be0*/  MOV R3, 0xffff ;  /* 0x0000ffff00037802 */ /* 0x000fc60000000f00 */
[----:B------:R-:W-:Y:S04]  /*3bf0*/  DEPBAR.LE SB1, 0x36 ;  /* 0x00009d800000791a */ /* 0x000fe80000000000 */
[----:B------:R-:W1:Y:S02]  /*3c00*/  UTCATOMSWS.FIND_AND_SET.ALIGN UP0, UR4, UR4 ;  /* 0x00000004000475e3 */ /* 0x000e640008000800 */
[----:B-1----:R-:W-:Y:S01]  /*3c10*/  MOV R4, UR4 ;  /* 0x0000000400047c02 */ /* 0x002fe20008000f00 */
[----:B------:R-:W-:Y:S06]  /*3c20*/  BRA.U UP0, `(.L_x_66) ;  /* 0x0000000100187547 */ /* 0x000fec000b800000 */
.L_x_67:
[----:B------:R-:W-:Y:S05]  /*3c30*/  NANOSLEEP 0x64 ;  /* 0x000000640000795d */ /* 0x000fea0003800000 */
[----:B------:R-:W-:-:S05]  /*3c40*/  UMOV UR4, 0x10 ;  /* 0x0000001000047882 */ /* 0x000fca0000000000 */
[----:B------:R-:W-:Y:S04]  /*3c50*/  DEPBAR.LE SB1, 0x36 ;  /* 0x00009d800000791a */ /* 0x000fe80000000000 */
[----:B------:R-:W1:Y:S02]  /*3c60*/  UTCATOMSWS.FIND_AND_SET.ALIGN UP0, UR4, UR4 ;  /* 0x00000004000475e3 */ /* 0x000e640008000800 */
[----:B-1----:R-:W-:Y:S01]  /*3c70*/  MOV R4, UR4 ;  /* 0x0000000400047c02 */ /* 0x002fe20008000f00 */
[----:B------:R-:W-:Y:S05]  /*3c80*/  BRA.U !UP0, `(.L_x_67) ;  /* 0xfffffffd08e87547 */ /* 0x000fea000b83ffff */
.L_x_66:
[-C--:B------:R-:W-:Y:S02]  /*3c90*/  SHF.L.U32 R3, R3, R4.reuse, RZ ;  /* 0x0000000403037219 */ /* 0x080fe400000006ff */
[----:B------:R-:W-:Y:S01]  /*3ca0*/  SHF.L.U32 R0, R0, R4, RZ ;  /* 0x0000000400007219 */ /* 0x000fe200000006ff */
[----:B------:R-:W-:Y:S02]  /*3cb0*/  IMAD.SHL.U32 R4, R4, 0x20, RZ ;  /* 0x0000002004047824 */ /* 0x000fe400078e00ff */
[----:B------:R1:W-:Y:S04]  /*3cc0*/  ATOMS.OR RZ, [UR5+0x14], R3 ;  /* 0x00001403ffff798c */ /* 0x0003e8000b000005 */
[----:B------:R1:W-:Y:S04]  /*3cd0*/  ATOMS.OR RZ, [UR5+0x18], R0 ;  /* 0x00001800ffff798c */ /* 0x0003e8000b000005 */
[----:B------:R1:W-:Y:S01]  /*3ce0*/  STS [UR6+0x1b0], R4 ;  /* 0x0001b004ff007988 */ /* 0x0003e20008000806 */
[----:B------:R-:W-:Y:S05]  /*3cf0*/  BRA `(.L_x_65) ;  /* 0x0000000000107947 */ /* 0x000fea0003800000 */
.L_x_64:
[----:B------:R-:W-:Y:S02]  /*3d00*/  MOV R0, 0xffffffff ;  /* 0xffffffff00007802 */ /* 0x000fe40000000f00 */
[----:B------:R-:W-:-:S03]  /*3d10*/  MOV R4, 0x3d40 ;  /* 0x00003d4000047802 */ /* 0x000fc60000000f00 */
[----:B------:R1:W-:Y:S04]  /*3d20*/  STS [UR6+0x1b0], R0 ;  /* 0x0001b000ff007988 */ /* 0x0003e80008000806 */
[----:B-1---5:R-:W-:Y:S05]  /*3d30*/  CALL.REL.NOINC `($__internal_1_$__cuda_sm10x_tcgen05_guardrail_trap_phase_invalid_during_alloc) ;  /* 0x0000006400a07944 */ /* 0x022fea0003c00000 */
.L_x_65:
[----:B------:R-:W-:Y:S05]  /*3d40*/  WARPSYNC.ALL ;  /* 0x0000000000007948 */ /* 0x000fea0003800000 */
[----:B------:R-:W2:Y:S01]  /*3d50*/  S2UR UR4, SR_CgaCtaId ;  /* 0x00000000000479c3 */ /* 0x000ea20000008800 */
[----:B------:R-:W-:Y:S01]  /*3d60*/  UMOV UR18, 0x400 ;  /* 0x0000040000127882 */ /* 0x000fe20000000000 */
[----:B------:R-:W-:-:S06]  /*3d70*/  NOP ;  /* 0x0000000000007918 */ /* 0x000fcc0000000000 */
[----:B------:R-:W-:Y:S06]  /*3d80*/  BAR.ARV 0x6, 0xa0 ;  /* 0x0182800000007b1d */ /* 0x000fec0000002000 */
[----:B------:R-:W3:Y:S01]  /*3d90*/  LDCU.64 UR6, c[0x0][0x388] ;  /* 0x00007100ff0677ac */ /* 0x000ee20008000a00 */
[----:B------:R-:W-:Y:S01]  /*3da0*/  LOP3.LUT R2, R2, 0xffff, RZ, 0xc0, !PT ;  /* 0x0000ffff02027812 */ /* 0x000fe200078ec0ff */
[----:B------:R-:W-:Y:S01]  /*3db0*/  IMAD.MOV.U32 R9, RZ, RZ, 0x1 ;  /* 0x00000001ff097424 */ /* 0x000fe200078e00ff */
[----:B------:R-:W4:Y:S02]  /*3dc0*/  LDCU.64 UR8, c[0x0][0x390] ;  /* 0x00007200ff0877ac */ /* 0x000f240008000a00 */
[----:B------:R-:W-:Y:S01]  /*3dd0*/  R2UR UR19, R2 ;  /* 0x00000000021372ca */ /* 0x000fe200000e0000 */
[----:B------:R-:W-:-:S02]  /*3de0*/  IMAD.MOV.U32 R8, RZ, RZ, RZ ;  /* 0x000000ffff087224 */ /* 0x000fc400078e00ff */
[----:B-1----:R-:W-:Y:S01]  /*3df0*/  IMAD.MOV.U32 R3, RZ, RZ, RZ ;  /* 0x000000ffff037224 */ /* 0x002fe200078e00ff */
[----:B------:R-:W-:Y:S01]  /*3e00*/  UMOV UR22, URZ ;  /* 0x000000ff00167c82 */ /* 0x000fe20008000000 */
[----:B--2---:R-:W-:Y:S01]  /*3e10*/  ULEA UR18, UR4, UR18, 0x18 ;  /* 0x0000001204127291 */ /* 0x004fe2000f8ec0ff */
[----:B------:R-:W-:Y:S01]  /*3e20*/  UMOV UR17, URZ ;  /* 0x000000ff00117c82 */ /* 0x000fe20008000000 */
[----:B------:R-:W-:Y:S01]  /*3e30*/  UMOV UR26, 0x0 ;  /* 0x00000000001a7882 */ /* 0x000fe20000000000 */
[----:B------:R-:W-:Y:S01]  /*3e40*/  UMOV UR27, 0x4210490 ;  /* 0x04210490001b7882 */ /* 0x000fe20000000000 */
[----:B------:R-:W-:Y:S01]  /*3e50*/  UMOV UR24, 0x0 ;  /* 0x0000000000187882 */ /* 0x000fe20000000000 */
[----:B------:R-:W-:Y:S01]  /*3e60*/  UMOV UR25, 0x4210490 ;  /* 0x0421049000197882 */ /* 0x000fe20000000000 */
[----:B---3--:R-:W-:-:S03]  /*3e70*/  UIADD3 UR4, UPT, UPT, UR6, 0x1f, URZ ;  /* 0x0000001f06047890 */ /* 0x008fc6000fffe0ff */
[----:B------:R-:W1:Y:S01]  /*3e80*/  LDS R0, [UR18+0x1b0] ;  /* 0x0001b012ff007984 */ /* 0x000e620008000800 */
[----:B------:R-:W-:Y:S02]  /*3e90*/  UIADD3 UR6, UPT, UPT, UR18, 0x4400, URZ ;  /* 0x0000440012067890 */ /* 0x000fe4000fffe0ff */
[----:B------:R-:W-:Y:S02]  /*3ea0*/  USHF.R.S32.HI UR5, URZ, 0x1f, UR4 ;  /* 0x0000001fff057899 */ /* 0x000fe40008011404 */
[----:B------:R-:W-:Y:S02]  /*3eb0*/  USHF.R.U32.HI UR6, URZ, 0x4, UR6 ;  /* 0x00000004ff067899 */ /* 0x000fe40008011606 */
[----:B------:R-:W-:Y:S02]  /*3ec0*/  ULEA.HI UR4, UR5, UR4, URZ, 0x5 ;  /* 0x0000000405047291 */ /* 0x000fe4000f8f28ff */
[----:B------:R-:W-:Y:S02]  /*3ed0*/  UIADD3 UR5, UPT, UPT, UR18, 0x15400, URZ ;  /* 0x0001540012057890 */ /* 0x000fe4000fffe0ff */
[----:B------:R-:W-:-:S02]  /*3ee0*/  USHF.R.S32.HI UR4, URZ, 0x5, UR4 ;  /* 0x00000005ff047899 */ /* 0x000fc40008011404 */
[----:B------:R-:W-:Y:S02]  /*3ef0*/  USHF.R.U32.HI UR5, URZ, 0x4, UR5 ;  /* 0x00000004ff057899 */ /* 0x000fe40008011605 */
[----:B------:R-:W-:Y:S02]  /*3f00*/  UIMAD UR4, UR4, UR7, URZ ;  /* 0x00000007040472a4 */ /* 0x000fe4000f8e02ff */
[----:B------:R-:W-:Y:S02]  /*3f10*/  ULOP3.LUT UR6, UR6, 0x3fff, URZ, 0xc0, !UPT ;  /* 0x00003fff06067892 */ /* 0x000fe4000f8ec0ff */
[----:B----4-:R-:W-:Y:S02]  /*3f20*/  UIMAD UR4, UR4, UR8, URZ ;  /* 0x00000008040472a4 */ /* 0x010fe4000f8e02ff */
[----:B------:R-:W-:Y:S02]  /*3f30*/  ULOP3.LUT UR5, UR5, 0x3fff, URZ, 0xc0, !UPT ;  /* 0x00003fff05057892 */ /* 0x000fe4000f8ec0ff */
[----:B------:R-:W-:-:S02]  /*3f40*/  UIMAD UR7, UR4, UR9, URZ ;  /* 0x00000009040772a4 */ /* 0x000fc4000f8e02ff */
[----:B------:R-:W-:Y:S02]  /*3f50*/  UIADD3 UR4, UPT, UPT, UR18, 0x168, URZ ;  /* 0x0000016812047890 */ /* 0x000fe4000fffe0ff */
[----:B------:R-:W-:Y:S02]  /*3f60*/  ULOP3.LUT UR20, UR6, 0x10000, URZ, 0xfc, !UPT ;  /* 0x0001000006147892 */ /* 0x000fe4000f8efcff */
[----:B------:R-:W-:Y:S02]  /*3f70*/  UPRMT UR28, URZ, 0x654, UR4 ;  /* 0x00000654ff1c7896 */ /* 0x000fe40008000004 */
[----:B------:R-:W-:Y:S02]  /*3f80*/  ULOP3.LUT UR21, UR5, 0x1000000, URZ, 0xfc, !UPT ;  /* 0x0100000005157892 */ /* 0x000fe4000f8efcff */
[----:B------:R-:W-:Y:S02]  /*3f90*/  UIADD3 UR29, UPT, UPT, UR7, -0x1, URZ ;  /* 0xffffffff071d7890 */ /* 0x000fe4000fffe0ff */
[----:B------:R-:W-:Y:S01]  /*3fa0*/  UISETP.GE.AND UP3, UPT, UR7, 0x1, UPT ;  /* 0x000000010700788c */ /* 0x000fe2000bf66270 */
[C---:B-1----:R-:W-:Y:S01]  /*3fb0*/  VIADD R5, R0.reuse, 0x80 ;  /* 0x0000008000057836 */ /* 0x042fe20000000000 */
[----:B------:R-:W-:-:S04]  /*3fc0*/  LOP3.LUT R4, R0, 0xffff, RZ, 0xc0, !PT ;  /* 0x0000ffff00047812 */ /* 0x000fc800078ec0ff */
[----:B------:R-:W-:-:S05]  /*3fd0*/  LOP3.LUT R5, R5, 0xffff, RZ, 0xc0, !PT ;  /* 0x0000ffff05057812 */ /* 0x000fca00078ec0ff */
[----:B------:R1:W-:Y:S02]  /*3fe0*/  STL.64 [R1], R4 ;  /* 0x0000000401007387 */ /* 0x0003e40000100a00 */
.L_x_74:
[----:B-1----:R-:W-:-:S04]  /*3ff0*/  SHF.L.U32 R4, R8, 0x1f, RZ ;  /* 0x0000001f08047819 */ /* 0x002fc800000006ff */
[----:B------:R-:W1:Y:S02]  /*4000*/  SYNCS.PHASECHK.TRANS64.TRYWAIT P0, [UR18+0x160], R4 ;  /* 0x00016004ff0075a7 */ /* 0x000e640008001112 */
[----:B-12-4-:R-:W-:Y:S05]  /*4010*/  @!P0 BRA `(.L_x_68) ;  /* 0x0000005c000c8947 */ /* 0x016fea0003800000 */
.L_x_185:
[----:B-1----:R-:W1:Y:S01]  /*4020*/  LDS.128 R4, [UR18+0x1a0] ;  /* 0x0001a012ff047984 */ /* 0x002e620008000c00 */
[----:B------:R-:W-:Y:S01]  /*4030*/  ULEA UR23, UR22, UR18, 0x3 ;  /* 0x0000001216177291 */ /* 0x000fe2000f8e18ff */
[----:B------:R-:W-:Y:S01]  /*4040*/  SHF.L.U32 R2, R9, 0x1f, RZ ;  /* 0x0000001f09027819 */ /* 0x000fe200000006ff */
[----:B------:R-:W-:Y:S01]  /*4050*/  @!PT LDS RZ, [RZ] ;  /* 0x00000000fffff984 */ /* 0x000fe20000000800 */
[----:B------:R-:W-:Y:S01]  /*4060*/  @!PT LDS RZ, [RZ] ;  /* 0x00000000fffff984 */ /* 0x000fe20000000800 */
[----:B------:R-:W-:Y:S01]  /*4070*/  @!PT LDS RZ, [RZ] ;  /* 0x00000000fffff984 */ /* 0x000fe20000000800 */
[----:B------:R-:W-:Y:S01]  /*4080*/  @!PT LDS RZ, [RZ] ;  /* 0x00000000fffff984 */ /* 0x000fe20000000800 */
[----:B------:R2:W-:Y:S06]  /*4090*/  MEMBAR.ALL.CTA ;  /* 0x0000000000007992 */ /* 0x0005ec0000008000 */
[----:B--2---:R-:W2:Y:S02]  /*40a0*/  FENCE.VIEW.ASYNC.S ;  /* 0x00000000000073c6 */ /* 0x004ea40000000000 */
[----:B--2---:R-:W-:Y:S01]  /*40b0*/  SYNCS.ARRIVE.TRANS64.RED.A1T0 RZ, [UR28], RZ ;  /* 0x000000ffffff79a7 */ /* 0x004fe2000810041c */
[----:B------:R-:W2:Y:S01]  /*40c0*/  SYNCS.PHASECHK.TRANS64.TRYWAIT P0, [UR23+0x180], R2 ;  /* 0x00018002ff0075a7 */ /* 0x000ea20008001117 */
[----:B-1----:R-:W-:Y:S01]  /*40d0*/  LOP3.LUT P2, RZ, R6, 0x1, RZ, 0xc0, !PT ;  /* 0x0000000106ff7812 */ /* 0x002fe2000784c0ff */
[----:B--2---:R-:W-:-:S12]  /*40e0*/  @!P0 BRA `(.L_x_69) ;  /* 0x0000005800f08947 */ /* 0x004fd80003800000 */
.L_x_187:
[----:B------:R-:W-:Y:S05]  /*40f0*/  BRA.U !UP3, `(.L_x_70) ;  /* 0x000000010bc87547 */ /* 0x000fea000b800000 */
[----:B-1----:R-:W-:Y:S01]  /*4100*/  IMAD.U32 R2, RZ, RZ, UR22 ;  /* 0x00000016ff027e24 */ /* 0x002fe2000f8e00ff */
[----:B------:R-:W-:-:S04]  /*4110*/  ULEA UR4, UR17, UR18, 0x3 ;  /* 0x0000001211047291 */ /* 0x000fc8000f8e18ff */
[----:B------:R-:W-:-:S05]  /*4120*/  LEA R2, R2, R1, 0x2 ;  /* 0x0000000102027211 */ /* 0x000fca00078e10ff */
[----:B------:R1:W5:Y:S01]  /*4130*/  LDL R4, [R2] ;  /* 0x0000000002047983 */ /* 0x0003620000100800 */
[----:B------:R-:W-:Y:S01]  /*4140*/  UPLOP3.LUT UP2, UPT, UPT, UPT, UPT, 0x40, 0x4 ;  /* 0x000000000004789c */ /* 0x000fe20003f4e870 */
[----:B------:R-:W-:Y:S01]  /*4150*/  UMOV UR15, UR29 ;  /* 0x0000001d000f7c82 */ /* 0x000fe20008000000 */
[----:B------:R-:W-:Y:S01]  /*4160*/  UMOV UR8, UR17 ;  /* 0x0000001100087c82 */ /* 0x000fe20008000000 */
[----:B-1----:R-:W-:-:S04]  /*4170*/  SHF.L.U32 R2, R3, 0x1f, RZ ;  /* 0x0000001f03027819 */ /* 0x002fc800000006ff */
[----:B------:R1:W2:Y:S04]  /*4180*/  SYNCS.PHASECHK.TRANS64.TRYWAIT P1, [UR4], R2 ;  /* 0x00000002ff0075a7 */ /* 0x0002a80008021104 */
.L_x_73:
[----:B------:R-:W-:Y:S01]  /*4190*/  ULEA UR16, UR8, UR18, 0x3 ;  /* 0x0000001208107291 */ /* 0x000fe2000f8e18ff */
[----:B--234-:R-:W-:Y:S11]  /*41a0*/  @P1 BRA `(.L_x_71) ;  /* 0x00000000000c1947 */ /* 0x01cff60003800000 */
[----:B------:R-:W-:Y:S04]  /*41b0*/  SHF.L.U32 R5, R3, 0x1f, RZ ;  /* 0x0000001f03057819 */ /* 0x000fe800000006ff */
[----:B------:R-:W2:Y:S02]  /*41c0*/  SYNCS.PHASECHK.TRANS64.TRYWAIT P0, [UR16], R5 ;  /* 0x00000005ff0075a7 */ /* 0x000ea40008001110 */
[----:B--2---:R-:W-:Y:S05]  /*41d0*/  @!P0 BRA `(.L_x_72) ;  /* 0x0000005800cc8947 */ /* 0x004fea0003800000 */
.L_x_71:
[----:B------:R-:W-:Y:S01]  /*41e0*/  UISETP.NE.AND UP0, UPT, UR15, URZ, UPT ;  /* 0x000000ff0f00728c */ /* 0x000fe2000bf05270 */
[----:B------:R-:W-:Y:S01]  /*41f0*/  PLOP3.LUT P1, PT, PT, PT, PT, 0x80, 0x8 ;  /* 0x000000000008781c */ /* 0x000fe20003f2f070 */
[----:B------:R-:W-:Y:S02]  /*4200*/  UIADD3 UR4, UPT, UPT, UR8, 0x1, URZ ;  /* 0x0000000108047890 */ /* 0x000fe4000fffe0ff */
[----:B------:R-:W-:Y:S02]  /*4210*/  ULEA UR10, UR8, UR21, 0x9 ;  /* 0x00000015080a7291 */ /* 0x000fe4000f8e48ff */
[----:B------:R-:W-:Y:S01]  /*4220*/  UISETP.NE.AND UP1, UPT, UR4, 0x11, UPT ;  /* 0x000000110400788c */ /* 0x000fe2000bf25270 */
[----:B------:R-:W-:Y:S01]  /*4230*/  PLOP3.LUT P0, PT, PT, PT, UP0, 0x80, 0x8 ;  /* 0x000000000008781c */ /* 0x000fe20003f0f008 */
[----:B------:R-:W-:Y:S02]  /*4240*/  ULEA UR8, UR8, UR20, 0x8 ;  /* 0x0000001408087291 */ /* 0x000fe4000f8e40ff */
[----:B------:R-:W-:Y:S02]  /*4250*/  USEL UR5, URZ, 0x1, UP1 ;  /* 0x00000001ff057887 */ /* 0x000fe40008800000 */
[----:B------:R-:W-:Y:S02]  /*4260*/  USEL UR17, UR4, URZ, UP1 ;  /* 0x000000ff04117287 */ /* 0x000fe40008800000 */
[----:B------:R-:W-:Y:S02]  /*4270*/  UIADD3 UR12, UPT, UPT, UR10, 0x80, URZ ;  /* 0x000000800a0c7890 */ /* 0x000fe4000fffe0ff */
[----:B------:R-:W-:Y:S01]  /*4280*/  @UP0 ULEA UR4, UR17, UR18, 0x3 ;  /* 0x0000001211040291 */ /* 0x000fe2000f8e18ff */
[----:B------:R-:W-:Y:S01]  /*4290*/  LOP3.LUT R3, R3, UR5, RZ, 0x3c, !PT ;  /* 0x0000000503037c12 */ /* 0x000fe2000f8e3cff */
[----:B------:R-:W-:Y:S02]  /*42a0*/  UIADD3 UR6, UPT, UPT, UR8, 0x2, URZ ;  /* 0x0000000208067890 */ /* 0x000fe4000fffe0ff */
[----:B------:R-:W-:Y:S01]  /*42b0*/  UIADD3 UR5, UPT, UPT, UR16, 0x88, URZ ;  /* 0x0000008810057890 */ /* 0x000fe2000fffe0ff */
[----:B-1----:R-:W-:Y:S01]  /*42c0*/  @P0 SHF.L.U32 R2, R3, 0x1f, RZ ;  /* 0x0000001f03020819 */ /* 0x002fe200000006ff */
[----:B------:R-:W-:Y:S01]  /*42d0*/  UMOV UR11, 0x40004040 ;  /* 0x40004040000b7882 */ /* 0x000fe20000000000 */
[----:B------:R-:W-:Y:S01]  /*42e0*/  UMOV UR9, 0x80004020 ;  /* 0x8000402000097882 */ /* 0x000fe20000000000 */
[----:B------:R-:W-:Y:S01]  /*42f0*/  UMOV UR13, 0x40004040 ;  /* 0x40004040000d7882 */ /* 0x000fe20000000000 */
[----:B------:R3:W4:Y:S01]  /*4300*/  @P0 SYNCS.PHASECHK.TRANS64.TRYWAIT P1, [UR4], R2 ;  /* 0x00000002ff0005a7 */ /* 0x0007220008021104 */
[----:B------:R-:W-:Y:S11]  /*4310*/  ELECT P0, URZ, PT ;  /* 0x0000000000ff782f */ /* 0x000ff60003800000 */
[----:B------:R-:W-:Y:S02]  /*4320*/  @!UPT UIADD3 URZ, UPT, UPT, URZ, URZ, URZ ;  /* 0x000000fffffff290 */ /* 0x000fe4000fffe0ff */
[C---:B-----5:R-:W-:Y:S02]  /*4330*/  @P0 R2UR.BROADCAST UR4, R4.reuse ;  /* 0x00000000040402ca */ /* 0x060fe400008e0000 */
[----:B------:R-:W-:Y:S11]  /*4340*/  ELECT P0, URZ, PT ;  /* 0x0000000000ff782f */ /* 0x000ff60003800000 */
[----:B------:R-:W-:Y:S02]  /*4350*/  @!UPT UIADD3 URZ, UPT, UPT, URZ, URZ, URZ ;  /* 0x000000fffffff290 */ /* 0x000fe4000fffe0ff */
[----:B------:R-:W-:Y:S01]  /*4360*/  @P0 R2UR.BROADCAST UR14, R4 ;  /* 0x00000000040e02ca */ /* 0x000fe200008e0000 */
[----:B------:R-:W-:Y:S01]  /*4370*/  UMOV UR7, 0x80004020 ;  /* 0x8000402000077882 */ /* 0x000fe20000000000 */
[----:B------:R1:W-:Y:S01]  /*4380*/  UTCHMMA gdesc[UR8], gdesc[UR10], tmem[UR4], tmem[UR26], idesc[UR27], UP2 ;  /* 0x00ff1a0a080075ea */ /* 0x0003e20009000004 */
[----:B------:R-:W-:Y:S10]  /*4390*/  UPLOP3.LUT UP2, UPT, UPT, UPT, UPT, 0x80, 0x8 ;  /* 0x000000000008789c */ /* 0x000ff40003f4f070 */
[----:B------:R3:W-:Y:S01]  /*43a0*/  UTCHMMA gdesc[UR6], gdesc[UR12], tmem[UR14], tmem[UR24], idesc[UR25], UPT ;  /* 0x00ff180c060075ea */ /* 0x0007e2000b80000e */
[----:B------:R3:W-:Y:S01]  /*43b0*/  UTCBAR.MULTICAST [UR5], URZ, UR19 ;  /* 0x000000ff050073e9 */ /* 0x0007e20008000813 */
[----:B-1----:R-:W-:Y:S02]  /*43c0*/  UIADD3 UR4, UPT, UPT, UR15, 0x1, URZ ;  /* 0x000000010f047890 */ /* 0x002fe4000fffe0ff */
[----:B------:R-:W-:Y:S02]  /*43d0*/  UIADD3 UR9, UPT, UPT, UR15, -0x1, URZ ;  /* 0xffffffff0f097890 */ /* 0x000fe4000fffe0ff */
[----:B------:R-:W-:Y:S01]  /*43e0*/  UISETP.GT.U32.AND UP0, UPT, UR4, 0x1, UPT ;  /* 0x000000010400788c */ /* 0x000fe2000bf04070 */
[----:B------:R-:W-:Y:S04]  /*43f0*/  UMOV UR8, UR17 ;  /* 0x0000001100087c82 */ /* 0x000fe80008000000 */
[----:B------:R-:W-:Y:S04]  /*4400*/  UMOV UR15, UR9 ;  /* 0x00000009000f7c82 */ /* 0x000fe80008000000 */
[----:B------:R-:W-:Y:S05]  /*4410*/  BRA.U UP0, `(.L_x_73) ;  /* 0xfffffffd005c7547 */ /* 0x000fea000b83ffff */
.L_x_70:
[----:B------:R-:W-:Y:S01]  /*4420*/  UIADD3 UR4, UPT, UPT, UR22, 0x1, URZ ;  /* 0x0000000116047890 */ /* 0x000fe2000fffe0ff */
[----:B------:R-:W-:Y:S01]  /*4430*/  LOP3.LUT R8, R8, 0x1, RZ, 0x3c, !PT ;  /* 0x0000000108087812 */ /* 0x000fe200078e3cff */
[----:B---3--:R-:W-:Y:S02]  /*4440*/  UIADD3 UR5, UPT, UPT, UR23, 0x170, URZ ;  /* 0x0000017017057890 */ /* 0x008fe4000fffe0ff */
[----:B------:R-:W-:-:S04]  /*4450*/  UISETP.NE.AND UP0, UPT, UR4, 0x2, UPT ;  /* 0x000000020400788c */ /* 0x000fc8000bf05270 */
[----:B------:R-:W-:Y:S02]  /*4460*/  USEL UR6, URZ, 0x1, UP0 ;  /* 0x00000001ff067887 */ /* 0x000fe40008000000 */
[----:B------:R-:W-:Y:S01]  /*4470*/  USEL UR22, UR4, URZ, UP0 ;  /* 0x000000ff04167287 */ /* 0x000fe20008000000 */
[----:B------:R2:W-:Y:S03]  /*4480*/  UTCBAR [UR5], URZ ;  /* 0x000000ff050073e9 */ /* 0x0005e600080000ff */
[----:B------:R-:W-:Y:S01]  /*4490*/  LOP3.LUT R9, R9, UR6, RZ, 0x3c, !PT ;  /* 0x0000000609097c12 */ /* 0x000fe2000f8e3cff */
[----:B------:R-:W-:Y:S07]  /*44a0*/  @P2 BRA `(.L_x_74) ;  /* 0xfffffff800d02947 */ /* 0x000fee000383ffff */
[----:B------:R-:W3:Y:S01]  /*44b0*/  S2UR UR6, SR_CgaCtaId ;  /* 0x00000000000679c3 */ /* 0x000ee20000008800 */
[----:B------:R-:W-:Y:S01]  /*44c0*/  ELECT P0, URZ, PT ;  /* 0x0000000000ff782f */ /* 0x000fe20003800000 */
[----:B-1----:R-:W-:Y:S01]  /*44d0*/  IMAD.MOV.U32 R2, RZ, RZ, 0x1 ;  /* 0x00000001ff027424 */ /* 0x002fe200078e00ff */
[----:B------:R-:W-:Y:S01]  /*44e0*/  UIADD3 UR18, UPT, UPT, UR18, 0x180, URZ ;  /* 0x0000018012127890 */ /* 0x000fe2000fffe0ff */
[----:B------:R-:W-:Y:S01]  /*44f0*/  SHF.L.U32 R3, R9, 0x1f, RZ ;  /* 0x0000001f09037819 */ /* 0x000fe200000006ff */
[----:B------:R-:W-:-:S03]  /*4500*/  UMOV UR4, 0x40 ;  /* 0x0000004000047882 */ /* 0x000fc60000000000 */
[----:B------:R-:W-:Y:S01]  /*4510*/  UVIRTCOUNT.DEALLOC.SMPOOL 0x80 ;  /* 0x000000800000784c */ /* 0x000fe20000000000 */
[----:B---3--:R-:W-:Y:S02]  /*4520*/  ULEA UR6, UR6, UR4, 0x18 ;  /* 0x0000000406067291 */ /* 0x008fe4000f8ec0ff */
[----:B------:R-:W-:-:S07]  /*4530*/  ULEA UR4, UR22, UR18, 0x3 ;  /* 0x0000001216047291 */ /* 0x000fce000f8e18ff */
[----:B------:R1:W-:Y:S02]  /*4540*/  @P0 STS.U8 [UR6+0x1c], R2 ;  /* 0x00001c02ff000988 */ /* 0x0003e40008000006 */
[----:B------:R-:W3:Y:S02]  /*4550*/  SYNCS.PHASECHK.TRANS64.TRYWAIT P0, [UR4], R3 ;  /* 0x00000003ff0075a7 */ /* 0x000ee40008001104 */
[----:B-1-3--:R-:W-:Y:S05]  /*4560*/  @!P0 BRA `(.L_x_75) ;  /* 0x0000005800008947 */ /* 0x00afea0003800000 */
.L_x_190:
[----:B------:R-:W-:-:S04]  /*4570*/  UIADD3 UR4, UPT, UPT, UR22, 0x1, URZ ;  /* 0x0000000116047890 */ /* 0x000fc8000fffe0ff */
[----:B------:R-:W-:-:S04]  /*4580*/  UISETP.NE.AND UP0, UPT, UR4, 0x2, UPT ;  /* 0x000000020400788c */ /* 0x000fc8000bf05270 */
[----:B--2---:R-:W-:Y:S02]  /*4590*/  USEL UR5, URZ, 0x1, UP0 ;  /* 0x00000001ff057887 */ /* 0x004fe40008000000 */
[----:B------:R-:W-:-:S04]  /*45a0*/  USEL UR4, UR4, URZ, UP0 ;  /* 0x000000ff04047287 */ /* 0x000fc80008000000 */
[----:B------:R-:W-:Y:S01]  /*45b0*/  ULEA UR4, UR4, UR18, 0x3 ;  /* 0x0000001204047291 */ /* 0x000fe2000f8e18ff */
[----:B-1----:R-:W-:-:S04]  /*45c0*/  LOP3.LUT R3, R9, UR5, RZ, 0x3c, !PT ;  /* 0x0000000509037c12 */ /* 0x002fc8000f8e3cff */
[----:B------:R-:W-:-:S04]  /*45d0*/  SHF.L.U32 R3, R3, 0x1f, RZ ;  /* 0x0000001f03037819 */ /* 0x000fc800000006ff */
[----:B------:R-:W1:Y:S02]  /*45e0*/  SYNCS.PHASECHK.TRANS64.TRYWAIT P0, [UR4], R3 ;  /* 0x00000003ff0075a7 */ /* 0x000e640008001104 */
[----:B-1----:R-:W-:Y:S05]  /*45f0*/  @!P0 BRA `(.L_x_76) ;  /* 0x0000005400f48947 */ /* 0x002fea0003800000 */
.L_x_192:
[----:B------:R-:W-:Y:S01]  /*4600*/  NOP ;  /* 0x0000000000007918 */ /* 0x000fe20000000000 */
[----:B-1----:R-:W1:Y:S01]  /*4610*/  LDS R2, [UR6+0x14] ;  /* 0x00001406ff027984 */ /* 0x002e620008000800 */
[----:B------:R-:W-:Y:S01]  /*4620*/  LOP3.LUT R3, R0, 0xffff, RZ, 0xc0, !PT ;  /* 0x0000ffff00037812 */ /* 0x000fe200078ec0ff */
[----:B------:R-:W-:-:S03]  /*4630*/  IMAD.MOV.U32 R0, RZ, RZ, 0xffff ;  /* 0x0000ffffff007424 */ /* 0x000fc600078e00ff */
[----:B------:R-:W-:-:S04]  /*4640*/  SHF.R.U32.HI R3, RZ, 0x5, R3 ;  /* 0x00000005ff037819 */ /* 0x000fc80000011603 */
[----:B------:R-:W-:-:S04]  /*4650*/  SHF.L.U32 R0, R0, R3, RZ ;  /* 0x0000000300007219 */ /* 0x000fc800000006ff */
[----:B-1----:R-:W-:-:S04]  /*4660*/  LOP3.LUT R2, R2, R0, RZ, 0xc0, !PT ;  /* 0x0000000002027212 */ /* 0x002fc800078ec0ff */
[----:B------:R-:W-:Y:S01]  /*4670*/  ISETP.NE.AND P0, PT, R2, R0, PT ;  /* 0x000000000200720c */ /* 0x000fe20003f05270 */
[----:B------:R-:W-:-:S05]  /*4680*/  IMAD.MOV.U32 R2, RZ, RZ, 0x1 ;  /* 0x00000001ff027424 */ /* 0x000fca00078e00ff */
[----:B------:R-:W-:-:S07]  /*4690*/  SHF.L.U32 R2, R2, R3, RZ ;  /* 0x0000000302027219 */ /* 0x000fce00000006ff */
[----:B------:R-:W-:Y:S05]  /*46a0*/  @P0 BRA `(.L_x_77) ;  /* 0x00000000005c0947 */ /* 0x000fea0003800000 */
[----:B------:R-:W1:Y:S02]  /*46b0*/  LDS R3, [UR6+0x18] ;  /* 0x00001806ff037984 */ /* 0x000e640008000800 */
[----:B-1----:R-:W-:-:S04]  /*46c0*/  LOP3.LUT R3, R3, R2, RZ, 0xc0, !PT ;  /* 0x0000000203037212 */ /* 0x002fc800078ec0ff */
[----:B------:R-:W-:-:S13]  /*46d0*/  ISETP.NE.AND P0, PT, R3, R2, PT ;  /* 0x000000020300720c */ /* 0x000fda0003f05270 */
[----:B------:R-:W-:Y:S05]  /*46e0*/  @P0 BRA `(.L_x_78) ;  /* 0x0000000000400947 */ /* 0x000fea0003800000 */
[----:B------:R-:W-:Y:S01]  /*46f0*/  R2UR UR4, R0 ;  /* 0x00000000000472ca */ /* 0x000fe200000e0000 */
[----:B------:R-:W1:Y:S01]  /*4700*/  S2R R3, SR_LANEID ;  /* 0x0000000000037919 */ /* 0x000e620000000000 */
[----:B------:R-:W-:-:S04]  /*4710*/  LOP3.LUT R2, RZ, R2, RZ, 0x33, !PT ;  /* 0x00000002ff027212 */ /* 0x000fc800078e33ff */
[----:B------:R-:W2:Y:S07]  /*4720*/  REDUX UR7, R2 ;  /* 0x00000000020773c4 */ /* 0x000eae0000000000 */
[----:B------:R-:W-:-:S03]  /*4730*/  ULOP3.LUT UR5, URZ, UR4, URZ, 0x33, !UPT ;  /* 0x00000004ff057292 */ /* 0x000fc6000f8e33ff */
[----:B------:R-:W-:Y:S02]  /*4740*/  VOTEU.ANY UR4, UPT, PT ;  /* 0x0000000000047886 */ /* 0x000fe400038e0100 */
[----:B------:R-:W-:Y:S01]  /*4750*/  UFLO.U32 UR4, UR4 ;  /* 0x00000004000472bd */ /* 0x000fe200080e0000 */
[----:B------:R-:W-:-:S04]  /*4760*/  IMAD.U32 R0, RZ, RZ, UR5 ;  /* 0x00000005ff007e24 */ /* 0x000fc8000f8e00ff */
[----:B------:R2:W3:Y:S02]  /*4770*/  REDUX UR8, R0 ;  /* 0x00000000000873c4 */ /* 0x0004e40000000000 */
[----:B------:R1:W-:Y:S02]  /*4780*/  UTCATOMSWS.AND URZ, UR5 ;  /* 0x0000000500ff79e3 */ /* 0x0003e40008000000 */
[----:B-1----:R-:W-:Y:S01]  /*4790*/  ISETP.EQ.U32.AND P0, PT, R3, UR4, PT ;  /* 0x0000000403007c0c */ /* 0x002fe2000bf02070 */
[----:B--2---:R-:W-:Y:S02]  /*47a0*/  IMAD.U32 R0, RZ, RZ, UR7 ;  /* 0x00000007ff007e24 */ /* 0x004fe4000f8e00ff */
[----:B---3--:R-:W-:-:S10]  /*47b0*/  IMAD.U32 R2, RZ, RZ, UR8 ;  /* 0x00000008ff027e24 */ /* 0x008fd4000f8e00ff */
[----:B------:R1:W-:Y:S04]  /*47c0*/  @P0 ATOMS.AND RZ, [UR6+0x14], R2 ;  /* 0x00001402ffff098c */ /* 0x0003e8000a800006 */
[----:B------:R1:W-:Y:S01]  /*47d0*/  @P0 ATOMS.AND RZ, [UR6+0x18], R0 ;  /* 0x00001800ffff098c */ /* 0x0003e2000a800006 */
[----:B------:R-:W-:Y:S05]  /*47e0*/  BRA `(.L_x_79) ;  /* 0x0000000000147947 */ /* 0x000fea0003800000 */
.L_x_78:
[----:B------:R-:W-:Y:S02]  /*47f0*/  MOV R2, 0x4810 ;  /* 0x0000481000027802 */ /* 0x000fe40000000f00 */
[----:B----45:R-:W-:Y:S05]  /*4800*/  CALL.REL.NOINC `($__internal_0_$__cuda_sm10x_tcgen05_guardrail_trap_col_being_dealloced_not_returned_by_alloc) ;  /* 0x0000005800e07944 */ /* 0x030fea0003c00000 */
[----:B------:R-:W-:Y:S05]  /*4810*/  BRA `(.L_x_79) ;  /* 0x0000000000087947 */ /* 0x000fea0003800000 */
.L_x_77:
[----:B------:R-:W-:Y:S02]  /*4820*/  MOV R2, 0x4840 ;  /* 0x0000484000027802 */ /* 0x000fe40000000f00 */
[----:B----45:R-:W-:Y:S05]  /*4830*/  CALL.REL.NOINC `($__internal_2_$__cuda_sm10x_tcgen05_guardrail_trap_unallocated_columns_being_dealloced) ;  /* 0x0000005800ec7944 */ /* 0x030fea0003c00000 */
.L_x_79:
[----:B------:R-:W-:Y:S01]  /*4840*/  NOP ;  /* 0x0000000000007918 */ /* 0x000fe20000000000 */
[----:B------:R-:W-:Y:S05]  /*4850*/  EXIT ;  /* 0x000000000000794d */ /* 0x000fea0003800000 */
.L_x_63:
[----:B------:R-:W-:-:S09]  /*4860*/  UISETP.NE.OR UP0, UPT, UR18, 0x3, !UP3 ;  /* 0x000000031200788c */ /* 0x000fd2000df05670 */
[----:B------:R-:W-:Y:S05]  /*4870*/  BRA.U UP0, `(.L_x_80) ;  /* 0x0000001100e87547 */ /* 0x000fea000b800000 */
[----:B------:R-:W1:Y:S01]  /*4880*/  LDCU.64 UR4, c[0x0][0x988] ;  /* 0x00013100ff0477ac */ /* 0x000e620008000a00 */
[----:B------:R-:W2:Y:S01]  /*4890*/  S2UR UR10, SR_CgaCtaId ;  /* 0x00000000000a79c3 */ /* 0x000ea20000008800 */
[----:B------:R-:W-:Y:S01]  /*48a0*/  R2UR UR46, R44 ;  /* 0x000000002c2e72ca */ /* 0x000fe200000e0000 */
[----:B------:R-:W-:Y:S01]  /*48b0*/  HFMA2 R9, -RZ, RZ, 0, 0 ;  /* 0x00000000ff097431 */ /* 0x000fe200000001ff */
[----:B------:R-:W3:Y:S01]  /*48c0*/  LDCU UR44, c[0x0][0x370] ;  /* 0x00006e00ff2c77ac */ /* 0x000ee20008000800 */
[----:B------:R-:W-:Y:S01]  /*48d0*/  R2UR UR45, R45 ;  /* 0x000000002d2d72ca */ /* 0x000fe200000e0000 */
[----:B------:R-:W-:Y:S01]  /*48e0*/  IMAD.MOV.U32 R10, RZ, RZ, 0x1 ;  /* 0x00000001ff0a7424 */ /* 0x000fe200078e00ff */
[----:B------:R-:W3:Y:S02]  /*48f0*/  LDCU.128 UR28, c[0x0][0xc10] ;  /* 0x00018200ff1c77ac */ /* 0x000ee40008000c00 */
[----:B------:R-:W4:Y:S01]  /*4900*/  LDC.64 R12, c[0x0][0x348] ;  /* 0x0000d200ff0c7b82 */ /* 0x000f220000000a00 */
[----:B------:R-:W-:Y:S01]  /*4910*/  IMAD.MOV.U32 R3, RZ, RZ, 0x1000 ;  /* 0x00001000ff037424 */ /* 0x000fe200078e00ff */
[----:B------:R-:W2:Y:S01]  /*4920*/  LDCU UR38, c[0x0][0x374] ;  /* 0x00006e80ff2677ac */ /* 0x000ea20008000800 */
[----:B------:R-:W2:Y:S01]  /*4930*/  LDCU.64 UR26, c[0x0][0x990] ;  /* 0x00013200ff1a77ac */ /* 0x000ea20008000a00 */
[----:B------:R-:W2:Y:S01]  /*4940*/  LDCU UR17, c[0x0][0xc0c] ;  /* 0x00018180ff1177ac */ /* 0x000ea20008000800 */
[----:B-1----:R-:W-:Y:S01]  /*4950*/  UISETP.NE.U32.AND UP0, UPT, UR4, URZ, UPT ;  /* 0x000000ff0400728c */ /* 0x002fe2000bf05070 */
[----:B------:R-:W1:Y:S01]  /*4960*/  LDCU.128 UR32, c[0x0][0xa80] ;  /* 0x00015000ff2077ac */ /* 0x000e620008000c00 */
[----:B------:R-:W1:Y:S01]  /*4970*/  LDCU UR57, c[0x0][0xc20] ;  /* 0x00018400ff3977ac */ /* 0x000e620008000800 */
[----:B------:R-:W4:Y:S01]  /*4980*/  LDCU UR4, c[0x0][0xc30] ;  /* 0x00018600ff0477ac */ /* 0x000f220008000800 */
[----:B------:R-:W4:Y:S01]  /*4990*/  LDCU.128 UR40, c[0x0][0xa90] ;  /* 0x00015200ff2877ac */ /* 0x000f220008000c00 */
[----:B------:R-:W-:Y:S01]  /*49a0*/  UMOV UR20, 0x400 ;  /* 0x0000040000147882 */ /* 0x000fe20000000000 */
[----:B---3--:R-:W-:-:S02]  /*49b0*/  UIMAD.WIDE.U32 UR6, UR44, UR28, URZ ;  /* 0x0000001c2c0672a5 */ /* 0x008fc4000f8e00ff */
[----:B--2---:R-:W-:Y:S02]  /*49c0*/  UIMAD.WIDE.U32 UR8, UR38, UR31, URZ ;  /* 0x0000001f260872a5 */ /* 0x004fe4000f8e00ff */
[----:B------:R-:W-:Y:S02]  /*49d0*/  ULEA UR20, UR10, UR20, 0x18 ;  /* 0x000000140a147291 */ /* 0x000fe4000f8ec0ff */
[----:B------:R-:W-:Y:S02]  /*49e0*/  USEL UR56, URZ, 0x1, UP5 ;  /* 0x00000001ff387887 */ /* 0x000fe4000a800000 */
[----:B------:R-:W-:Y:S02]  /*49f0*/  UISETP.NE.AND.EX UP5, UPT, UR5, URZ, UPT, UP0 ;  /* 0x000000ff0500728c */ /* 0x000fe4000bfa5300 */
[----:B------:R-:W-:Y:S02]  /*4a00*/  UISETP.NE.U32.AND UP6, UPT, UR26, URZ, UPT ;  /* 0x000000ff1a00728c */ /* 0x000fe4000bfc5070 */
[----:B------:R-:W-:-:S02]  /*4a10*/  UIADD3 UR48, UPT, UPT, UR20, 0x128, URZ ;  /* 0x0000012814307890 */ /* 0x000fc4000fffe0ff */
[----:B------:R-:W-:Y:S02]  /*4a20*/  UIADD3 UR47, UPT, UPT, UR20, 0x168, URZ ;  /* 0x00000168142f7890 */ /* 0x000fe4000fffe0ff */
[----:B------:R-:W-:Y:S02]  /*4a30*/  UIADD3 UR37, UPT, UPT, UR20, 0x110, URZ ;  /* 0x0000011014257890 */ /* 0x000fe4000fffe0ff */
[----:B------:R-:W-:Y:S02]  /*4a40*/  UIADD3 UR36, UPT, UPT, UR20, 0x118, URZ ;  /* 0x0000011814247890 */ /* 0x000fe4000fffe0ff */
[----:B------:R-:W-:Y:S02]  /*4a50*/  UIADD3 UR25, UPT, UPT, UR20, 0x120, URZ ;  /* 0x0000012014197890 */ /* 0x000fe4000fffe0ff */
[----:B------:R-:W-:Y:S02]  /*4a60*/  UISETP.NE.AND UP0, UPT, UR39, 0x1, UPT ;  /* 0x000000012700788c */ /* 0x000fe4000bf05270 */
[----:B------:R-:W-:-:S02]  /*4a70*/  UISETP.GE.AND UP2, UPT, UR39, 0x1, UPT ;  /* 0x000000012700788c */ /* 0x000fc4000bf46270 */
[----:B------:R-:W-:Y:S01]  /*4a80*/  UISETP.NE.AND UP0, UPT, UR17, 0x1, UPT ;  /* 0x000000011100788c */ /* 0x000fe2000bf05270 */
[----:B------:R-:W-:Y:S01]  /*4a90*/  UMOV UR55, UR7 ;  /* 0x0000000700377c82 */ /* 0x000fe20008000000 */
[----:B------:R-:W-:Y:S01]  /*4aa0*/  UMOV UR53, UR9 ;  /* 0x0000000900357c82 */ /* 0x000fe20008000000 */
[----:B------:R-:W-:Y:S02]  /*4ab0*/  UISETP.NE.AND UP2, UPT, UR30, 0x1, UPT ;  /* 0x000000011e00788c */ /* 0x000fe4000bf45270 */
[----:B-1----:R-:W-:Y:S01]  /*4ac0*/  UISETP.NE.AND UP0, UPT, UR32, 0x1, UPT ;  /* 0x000000012000788c */ /* 0x002fe2000bf05270 */
[----:B------:R-:W1:Y:S01]  /*4ad0*/  LDCU UR58, c[0x0][0xaa0] ;  /* 0x00015400ff3a77ac */ /* 0x000e620008000800 */
[----:B------:R-:W-:Y:S01]  /*4ae0*/  UPLOP3.LUT UP4, UPT, UPT, UPT, UPT, 0x40, 0x4 ;  /* 0x000000000004789c */ /* 0x000fe20003f8e870 */
[----:B------:R-:W2:Y:S01]  /*4af0*/  LDCU.64 UR18, c[0x0][0xc28] ;  /* 0x00018500ff1277ac */ /* 0x000ea20008000a00 */
[----:B------:R-:W-:Y:S02]  /*4b00*/  UISETP.NE.AND.EX UP6, UPT, UR27, URZ, UPT, UP6 ;  /* 0x000000ff1b00728c */ /* 0x000fe4000bfc5360 */
[----:B------:R-:W-:-:S02]  /*4b10*/  UPRMT UR48, UR10, 0x654, UR48 ;  /* 0x000006540a307896 */ /* 0x000fc40008000030 */
[----:B------:R-:W-:Y:S02]  /*4b20*/  UPRMT UR47, URZ, 0x654, UR47 ;  /* 0x00000654ff2f7896 */ /* 0x000fe4000800002f */
[----:B------:R-:W-:Y:S02]  /*4b30*/  UPRMT UR52, UR10, 0x654, UR37 ;  /* 0x000006540a347896 */ /* 0x000fe40008000025 */
[----:B------:R-:W-:Y:S02]  /*4b40*/  UPRMT UR50, UR10, 0x654, UR36 ;  /* 0x000006540a327896 */ /* 0x000fe40008000024 */
[----:B------:R-:W-:Y:S02]  /*4b50*/  UPRMT UR49, UR10, 0x654, UR25 ;  /* 0x000006540a317896 */ /* 0x000fe40008000019 */
[----:B------:R-:W-:Y:S02]  /*4b60*/  USHF.R.U32.HI UR55, URZ, UR29, UR55 ;  /* 0x0000001dff377299 */ /* 0x000fe40008011637 */
[----:B------:R-:W-:-:S02]  /*4b70*/  USHF.R.U32.HI UR53, URZ, UR57, UR53 ;  /* 0x00000039ff357299 */ /* 0x000fc40008011635 */
[----:B----4-:R-:W-:Y:S02]  /*4b80*/  UISETP.NE.AND UP3, UPT, UR4, 0x1, UPT ;  /* 0x000000010400788c */ /* 0x010fe4000bf65270 */
[----:B------:R-:W-:Y:S02]  /*4b90*/  UISETP.NE.AND UP2, UPT, UR35, 0x1, UPT ;  /* 0x000000012300788c */ /* 0x000fe4000bf45270 */
[----:B-12---:R-:W-:-:S11]  /*4ba0*/  UISETP.NE.AND UP0, UPT, UR42, 0x1, UPT ;  /* 0x000000012a00788c */ /* 0x006fd6000bf05270 */
.L_x_91:
[----:B------:R-:W-:Y:S04]  /*4bb0*/  SHF.L.U32 R2, R9, 0x1f, RZ ;  /* 0x0000001f09027819 */ /* 0x000fe800000006ff */
[----:B-1----:R-:W1:Y:S02]  /*4bc0*/  SYNCS.PHASECHK.TRANS64.TRYWAIT P0, [UR20+0x160], R2 ;  /* 0x00016002ff0075a7 */ /* 0x002e640008001114 */
[----:B-1----:R-:W-:Y:S05]  /*4bd0*/  @!P0 BRA `(.L_x_81) ;  /* 0x0000005000948947 */ /* 0x002fea0003800000 */
.L_x_194:
[----:B------:R-:W2:Y:S01]  /*4be0*/  LDS.128 R4, [UR20+0x1a0] ;  /* 0x0001a014ff047984 */ /* 0x000ea20008000c00 */
[----:B------:R-:W-:Y:S01]  /*4bf0*/  UISETP.GE.AND UP0, UPT, UR39, 0x1, UPT ;  /* 0x000000012700788c */ /* 0x000fe2000bf06270 */
[----:B------:R-:W-:Y:S01]  /*4c00*/  @!PT LDS RZ, [RZ] ;  /* 0x00000000fffff984 */ /* 0x000fe20000000800 */
[----:B------:R-:W-:Y:S01]  /*4c10*/  @!PT LDS RZ, [RZ] ;  /* 0x00000000fffff984 */ /* 0x000fe20000000800 */
[----:B------:R-:W-:Y:S01]  /*4c20*/  @!PT LDS RZ, [RZ] ;  /* 0x00000000fffff984 */ /* 0x000fe20000000800 */
[----:B------:R-:W-:Y:S01]  /*4c30*/  @!PT LDS RZ, [RZ] ;  /* 0x00000000fffff984 */ /* 0x000fe20000000800 */
[----:B------:R3:W-:Y:S06]  /*4c40*/  MEMBAR.ALL.CTA ;  /* 0x0000000000007992 */ /* 0x0007ec0000008000 */
[----:B---3--:R-:W3:Y:S02]  /*4c50*/  FENCE.VIEW.ASYNC.S ;  /* 0x00000000000073c6 */ /* 0x008ee40000000000 */
[----:B---3--:R-:W-:Y:S01]  /*4c60*/  SYNCS.ARRIVE.TRANS64.RED.A1T0 RZ, [UR47], RZ ;  /* 0x000000ffffff79a7 */ /* 0x008fe2000810042f */
[----:B--2---:R-:W-:Y:S11]  /*4c70*/  LOP3.LUT P0, RZ, R6, 0x1, RZ, 0xc0, !PT ;  /* 0x0000000106ff7812 */ /* 0x004ff6000780c0ff */
[----:B------:R-:W-:Y:S02]  /*4c80*/  @!UPT UIADD3 URZ, UPT, UPT, URZ, URZ, URZ ;  /* 0x000000fffffff290 */ /* 0x000fe4000fffe0ff */
[----:B------:R-:W-:Y:S01]  /*4c90*/  VOTEU.ANY UP2, P0 ;  /* 0x0000000000ff7886 */ /* 0x000fe20000040100 */
[----:B------:R-:W-:Y:S11]  /*4ca0*/  PLOP3.LUT P0, PT, PT, PT, UP2, 0x80, 0x8 ;  /* 0x000000000008781c */ /* 0x000ff60003f0f028 */
[----:B------:R-:W-:Y:S02]  /*4cb0*/  @!UPT UIADD3 URZ, UPT, UPT, URZ, URZ, URZ ;  /* 0x000000fffffff290 */ /* 0x000fe4000fffe0ff */
[----:B-1----:R-:W-:Y:S02]  /*4cc0*/  @P0 MOV R2, R4 ;  /* 0x0000000400020202 */ /* 0x002fe40000000f00 */
[----:B------:R-:W-:Y:S02]  /*4cd0*/  @P0 LOP3.LUT R0, R5, 0xffff, RZ, 0xc0, !PT ;  /* 0x0000ffff05000812 */ /* 0x000fe400078ec0ff */
[----:B------:R-:W-:Y:S02]  /*4ce0*/  @P0 R2UR UR5, R2 ;  /* 0x00000000020502ca */ /* 0x000fe400000e0000 */
[----:B------:R-:W-:Y:S11]  /*4cf0*/  @P0 R2UR UR4, R0 ;  /* 0x00000000000402ca */ /* 0x000ff600000e0000 */
[----:B------:R-:W-:Y:S02]  /*4d00*/  @UP2 UMOV UR16, UR5 ;  /* 0x0000000500102c82 */ /* 0x000fe40008000000 */
[----:B------:R-:W-:Y:S01]  /*4d10*/  @UP2 UMOV UR15, UR4 ;  /* 0x00000004000f2c82 */ /* 0x000fe20008000000 */
[----:B------:R-:W-:Y:S05]  /*4d20*/  BRA.U !UP0, `(.L_x_82) ;  /* 0x0000000108c07547 */ /* 0x000fea000b800000 */
[----:B------:R-:W-:Y:S02]  /*4d30*/  UIMAD.WIDE.U32 UR8, UR15, UR31, URZ ;  /* 0x0000001f0f0872a5 */ /* 0x000fe4000f8e00ff */
[----:B------:R-:W-:Y:S02]  /*4d40*/  UP2UR UR14, UPR, URZ, 0x4 ;  /* 0x00000004ff0e7883 */ /* 0x000fe40008000000 */
[----:B------:R-:W-:Y:S02]  /*4d50*/  UISETP.NE.AND UP2, UPT, UR30, 0x1, UPT ;  /* 0x000000011e00788c */ /* 0x000fe4000bf45270 */
[----:B------:R-:W-:Y:S02]  /*4d60*/  UIMAD.WIDE.U32 UR10, UR16, UR28, URZ ;  /* 0x0000001c100a72a5 */ /* 0x000fe4000f8e00ff */
[----:B------:R-:W-:Y:S02]  /*4d70*/  USEL UR4, UR38, UR53, !UP2 ;  /* 0x0000003526047287 */ /* 0x000fe4000d000000 */
[----:B------:R-:W-:Y:S02]  /*4d80*/  UISETP.NE.AND UP0, UPT, UR17, 0x1, UPT ;  /* 0x000000011100788c */ /* 0x000fe4000bf05270 */
[----:B------:R-:W-:Y:S02]  /*4d90*/  UP2UR UR21, UPR, URZ, 0x2 ;  /* 0x00000002ff157883 */ /* 0x000fe40008000000 */
[----:B------:R-:W-:Y:S02]  /*4da0*/  UISETP.NE.AND UP1, UPT, UR39, 0x1, UPT ;  /* 0x000000012700788c */ /* 0x000fe4000bf25270 */
[----:B------:R-:W-:Y:S02]  /*4db0*/  UIMAD.WIDE.U32 UR12, UR4, UR18, URZ ;  /* 0x00000012040c72a5 */ /* 0x000fe4000f8e00ff */
[----:B------:R-:W-:Y:S01]  /*4dc0*/  USEL UR7, UR44, UR55, !UP0 ;  /* 0x000000372c077287 */ /* 0x000fe2000c000000 */
[----:B------:R-:W-:Y:S02]  /*4dd0*/  UMOV UR5, UR9 ;  /* 0x0000000900057c82 */ /* 0x000fe40008000000 */
[----:B------:R-:W-:Y:S02]  /*4de0*/  USHF.R.U32.HI UR6, URZ, UR57, UR5 ;  /* 0x00000039ff067299 */ /* 0x000fe40008011605 */
[----:B------:R-:W-:Y:S02]  /*4df0*/  UIMAD.WIDE.U32 UR22, UR7, UR18, URZ ;  /* 0x00000012071672a5 */ /* 0x000fe4000f8e00ff */
[----:B------:R-:W-:Y:S02]  /*4e00*/  USEL UR6, UR15, UR6, !UP2 ;  /* 0x000000060f067287 */ /* 0x000fe4000d000000 */
[----:B------:R-:W-:Y:S01]  /*4e10*/  UISETP.NE.AND UP2, UPT, UR14, URZ, UPT ;  /* 0x000000ff0e00728c */ /* 0x000fe2000bf45270 */
[----:B------:R-:W-:Y:S01]  /*4e20*/  UMOV UR5, UR11 ;  /* 0x0000000b00057c82 */ /* 0x000fe20008000000 */
[----:B------:R-:W-:Y:S02]  /*4e30*/  UIMAD.WIDE.U32 UR10, UR6, UR18, URZ ;  /* 0x00000012060a72a5 */ /* 0x000fe4000f8e00ff */
[----:B------:R-:W-:Y:S03]  /*4e40*/  USHF.R.U32.HI UR8, URZ, UR29, UR5 ;  /* 0x0000001dff087299 */ /* 0x000fe60008011605 */
[----:B------:R-:W-:Y:S02]  /*4e50*/  UMOV UR5, UR13 ;  /* 0x0000000d00057c82 */ /* 0x000fe40008000000 */
[----:B------:R-:W-:Y:S03]  /*4e60*/  @UP1 USHF.R.U32.HI UR4, URZ, UR19, UR5 ;  /* 0x00000013ff041299 */ /* 0x000fe60008011605 */
[----:B------:R-:W-:Y:S01]  /*4e70*/  UMOV UR5, UR23 ;  /* 0x0000001700057c82 */ /* 0x000fe20008000000 */
[----:B------:R-:W-:Y:S02]  /*4e80*/  UIMAD UR4, UR39, UR4, URZ ;  /* 0x00000004270472a4 */ /* 0x000fe4000f8e02ff */
[----:B------:R-:W-:Y:S02]  /*4e90*/  @UP1 USHF.R.U32.HI UR7, URZ, UR19, UR5 ;  /* 0x00000013ff071299 */ /* 0x000fe40008011605 */
[----:B------:R-:W-:Y:S02]  /*4ea0*/  USEL UR5, UR16, UR8, !UP0 ;  /* 0x0000000810057287 */ /* 0x000fe4000c000000 */
[----:B------:R-:W-:Y:S02]  /*4eb0*/  UIMAD UR8, UR39, UR7, URZ ;  /* 0x00000007270872a4 */ /* 0x000fe4000f8e02ff */
[----:B------:R-:W-:Y:S03]  /*4ec0*/  UISETP.GE.AND UP0, UPT, UR6, UR4, UPT ;  /* 0x000000040600728c */ /* 0x000fe6000bf06270 */
[----:B------:R-:W-:Y:S01]  /*4ed0*/  UMOV UR4, UR11 ;  /* 0x0000000b00047c82 */ /* 0x000fe20008000000 */
[----:B------:R-:W-:Y:S02]  /*4ee0*/  UISETP.GE.OR UP0, UPT, UR5, UR8, UP0 ;  /* 0x000000080500728c */ /* 0x000fe40008706670 */
[----:B------:R-:W-:Y:S02]  /*4ef0*/  USHF.R.U32.HI UR4, URZ, UR19, UR4 ;  /* 0x00000013ff047299 */ /* 0x000fe40008011604 */
[----:B------:R-:W-:Y:S02]  /*4f00*/  UIMAD.WIDE.U32 UR8, UR5, UR18, URZ ;  /* 0x00000012050872a5 */ /* 0x000fe4000f8e00ff */
[----:B------:R-:W-:Y:S04]  /*4f10*/  USEL UR10, UR6, UR4, !UP1 ;  /* 0x00000004060a7287 */ /* 0x000fe8000c800000 */
[----:B------:R-:W-:Y:S01]  /*4f20*/  UIADD3 UR11, UPT, UPT, -UR10, URZ, URZ ;  /* 0x000000ff0a0b7290 */ /* 0x000fe2000fffe1ff */
[----:B------:R-:W-:Y:S02]  /*4f30*/  @!UP0 UMOV UR4, UR9 ;  /* 0x0000000900048c82 */ /* 0x000fe40008000000 */
[----:B------:R-:W-:Y:S02]  /*4f40*/  @!UP0 USHF.R.U32.HI UR4, URZ, UR19, UR4 ;  /* 0x00000013ff048299 */ /* 0x000fe40008011604 */
[----:B------:R-:W-:Y:S02]  /*4f50*/  UIMAD UR8, UR39, UR11, UR6 ;  /* 0x0000000b270872a4 */ /* 0x000fe4000f8e0206 */
[----:B------:R-:W-:Y:S02]  /*4f60*/  @!UP0 USEL UR4, UR5, UR4, !UP1 ;  /* 0x0000000405048287 */ /* 0x000fe4000c800000 */
[----:B------:R-:W-:Y:S02]  /*4f70*/  UISETP.NE.AND UP1, UPT, UR21, URZ, UPT ;  /* 0x000000ff1500728c */ /* 0x000fe4000bf25270 */
[----:B------:R-:W-:Y:S02]  /*4f80*/  @!UP0 UIMAD UR8, UR7, UR8, UR4 ;  /* 0x00000008070882a4 */ /* 0x000fe4000f8e0204 */
[----:B------:R-:W-:Y:S02]  /*4f90*/  @!UP0 UIADD3 UR9, UPT, UPT, UR10, -UR4, URZ ;  /* 0x800000040a098290 */ /* 0x000fe4000fffe0ff */
[----:B------:R-:W-:Y:S02]  /*4fa0*/  UIADD3 UR4, UPT, UPT, -UR5, URZ, URZ ;  /* 0x000000ff05047290 */ /* 0x000fe4000fffe1ff */
[----:B------:R-:W-:Y:S02]  /*4fb0*/  UIADD3 UR7, UPT, UPT, -UR6, URZ, URZ ;  /* 0x000000ff06077290 */ /* 0x000fe4000fffe1ff */
[----:B------:R-:W-:Y:S02]  /*4fc0*/  @!UP0 UIMAD UR6, UR9, UR39, UR5 ;  /* 0x00000027090682a4 */ /* 0x000fe4000f8e0205 */
[----:B------:R-:W-:Y:S02]  /*4fd0*/  UIMAD UR16, UR17, UR4, UR16 ;  /* 0x00000004111072a4 */ /* 0x000fe4000f8e0210 */
[----:B------:R-:W-:Y:S01]  /*4fe0*/  UIMAD UR15, UR30, UR7, UR15 ;  /* 0x000000071e0f72a4 */ /* 0x000fe2000f8e020f */
[----:B------:R-:W-:Y:S02]  /*4ff0*/  @!UP0 UMOV UR5, UR8 ;  /* 0x0000000800058c82 */ /* 0x000fe40008000000 */
[----:B------:R-:W-:Y:S02]  /*5000*/  UIMAD UR16, UR5, UR17, UR16 ;  /* 0x00000011051072a4 */ /* 0x000fe4000f8e0210 */
[----:B------:R-:W-:Y:S11]  /*5010*/  UIMAD UR15, UR6, UR30, UR15 ;  /* 0x0000001e060f72a4 */ /* 0x000ff6000f8e020f */
[----:B------:R-:W-:Y:S01]  /*5020*/  @!UPT UIADD3 URZ, UPT, UPT, URZ, URZ, URZ ;  /* 0x000000fffffff290 */ /* 0x000fe2000fffe0ff */
.L_x_82:
[----:B------:R-:W1:Y:S01]  /*5030*/  @!UP3 LDCU.128 UR8, c[0x0][0xc10] ;  /* 0x00018200ff08b7ac */ /* 0x000e620008000c00 */
[----:B------:R-:W-:Y:S02]  /*5040*/  ISETP.NE.U32.AND P1, PT, RZ, UR26, PT ;  /* 0x0000001aff007c0c */ /* 0x000fe4000bf25070 */
[----:B------:R-:W-:Y:S02]  /*5050*/  SHF.L.U32 R8, R10, 0x1f, RZ ;  /* 0x0000001f0a087819 */ /* 0x000fe400000006ff */
[----:B------:R-:W-:Y:S01]  /*5060*/  ISETP.NE.AND.EX P1, PT, RZ, UR27, PT, P1 ;  /* 0x0000001bff007c0c */ /* 0x000fe2000bf25310 */
[----:B------:R-:W2:Y:S01]  /*5070*/  @!UP3 LDCU UR5, c[0x0][0xc0c] ;  /* 0x00018180ff05b7ac */ /* 0x000ea20008000800 */
[----:B-1----:R-:W-:Y:S07]  /*5080*/  UIMAD.WIDE.U32 UR6, UR16, UR8, URZ ;  /* 0x00000008100672a5 */ /* 0x002fee000f8e00ff */
[----:B------:R-:W-:Y:S01]  /*5090*/  @!UP3 UMOV UR4, UR7 ;  /* 0x000000070004bc82 */ /* 0x000fe20008000000 */
[----:B--2---:R-:W-:Y:S02]  /*50a0*/  @!UP3 UISETP.NE.AND UP0, UPT, UR5, 0x1, UPT ;  /* 0x000000010500b88c */ /* 0x004fe4000bf05270 */
[----:B------:R-:W-:Y:S02]  /*50b0*/  @!UP3 USHF.R.U32.HI UR4, URZ, UR9, UR4 ;  /* 0x00000009ff04b299 */ /* 0x000fe40008011604 */
[----:B------:R-:W-:Y:S02]  /*50c0*/  UIMAD.WIDE.U32 UR6, UR15, UR11, URZ ;  /* 0x0000000b0f0672a5 */ /* 0x000fe4000f8e00ff */
[----:B------:R-:W-:Y:S02]  /*50d0*/  @!UP3 USEL UR8, UR16, UR4, !UP0 ;  /* 0x000000041008b287 */ /* 0x000fe4000c000000 */
[----:B------:R-:W-:Y:S03]  /*50e0*/  @!UP3 UISETP.NE.AND UP0, UPT, UR10, 0x1, UPT ;  /* 0x000000010a00b88c */ /* 0x000fe6000bf05270 */
[----:B------:R-:W-:Y:S01]  /*50f0*/  @!UP3 UMOV UR6, UR7 ;  /* 0x000000070006bc82 */ /* 0x000fe20008000000 */
[----:B------:R-:W-:Y:S01]  /*5100*/  USHF.L.U32 UR7, UR24, 0x7, URZ ;  /* 0x0000000718077899 */ /* 0x000fe200080006ff */
[----:B------:R-:W1:Y:S02]  /*5110*/  @!UP3 LDCU UR4, c[0x0][0xc20] ;  /* 0x00018400ff04b7ac */ /* 0x000e640008000800 */
[----:B-1----:R-:W-:Y:S04]  /*5120*/  @!UP3 USHF.R.U32.HI UR6, URZ, UR4, UR6 ;  /* 0x00000004ff06b299 */ /* 0x002fe80008011606 */
[----:B------:R-:W-:Y:S04]  /*5130*/  @!UP3 USEL UR6, UR15, UR6, !UP0 ;  /* 0x000000060f06b287 */ /* 0x000fe8000c000000 */
[----:B------:R-:W-:Y:S02]  /*5140*/  @!UP3 UIADD3 UR4, UPT, UPT, -UR8, UR6, URZ ;  /* 0x000000060804b290 */ /* 0x000fe4000fffe1ff */
[----:B------:R-:W-:Y:S02]  /*5150*/  @!UP3 UIADD3 UR6, UPT, UPT, UR8, -UR6, URZ ;  /* 0x800000060806b290 */ /* 0x000fe4000fffe0ff */
[----:B------:R-:W-:Y:S02]  /*5160*/  @!UP3 UIMAD UR16, UR4, UR5, UR16 ;  /* 0x000000050410b2a4 */ /* 0x000fe4000f8e0210 */
[----:B------:R-:W-:Y:S01]  /*5170*/  @!UP3 UIMAD UR15, UR6, UR10, UR15 ;  /* 0x0000000a060fb2a4 */ /* 0x000fe2000f8e020f */
[----:B------:R-:W-:Y:S11]  /*5180*/  BRA.U UP4, `(.L_x_83) ;  /* 0x0000000104107547 */ /* 0x000ff6000b800000 */
[----:B------:R-:W-:Y:S04]  /*5190*/  MOV R2, UR56 ;  /* 0x0000003800027c02 */ /* 0x000fe80008000f00 */
[----:B------:R-:W-:Y:S04]  /*51a0*/  SHF.L.U32 R2, R2, 0x1f, RZ ;  /* 0x0000001f02027819 */ /* 0x000fe800000006ff */
[----:B------:R-:W1:Y:S02]  /*51b0*/  SYNCS.PHASECHK.TRANS64.TRYWAIT P2, [UR20+0x158], R2 ;  /* 0x00015802ff0075a7 */ /* 0x000e640008041114 */
[----:B-1----:R-:W-:Y:S05]  /*51c0*/  @!P2 BRA `(.L_x_84) ;  /* 0x0000004c0030a947 */ /* 0x002fea0003800000 */
.L_x_83:
[----:B------:R-:W-:Y:S05]  /*51d0*/  BRA.U !UP6, `(.L_x_85) ;  /* 0x000000010e387547 */ /* 0x000fea000b800000 */
[----:B------:R-:W-:Y:S01]  /*51e0*/  UPLOP3.LUT UP1, UPT, UPT, UPT, UP5, 0x80, 0x8 ;  /* 0x000000000008789c */ /* 0x000fe20003f2f050 */
[----:B-1----:R-:W-:Y:S01]  /*51f0*/  HFMA2 R0, -RZ, RZ, 0, 5.9604644775390625e-08 ;  /* 0x00000001ff007431 */ /* 0x002fe200000001ff */
[----:B------:R-:W1:Y:S01]  /*5200*/  LDCU.64 UR8, c[0x0][0x358] ;  /* 0x00006b00ff0877ac */ /* 0x000e620008000a00 */
[----:B------:R-:W-:Y:S03]  /*5210*/  IMAD.MOV.U32 R51, RZ, RZ, 0x1 ;  /* 0x00000001ff337424 */ /* 0x000fe600078e00ff */
[----:B------:R-:W-:Y:S05]  /*5220*/  PLOP3.LUT P2, PT, PT, PT, UP1, 0x80, 0x8 ;  /* 0x000000000008781c */ /* 0x000fea0003f4f018 */
[----:B------:R-:W2:Y:S01]  /*5230*/  @UP1 LDCU.64 UR4, c[0x0][0x988] ;  /* 0x00013100ff0417ac */ /* 0x000ea20008000a00 */
[----:B------:R-:W-:Y:S07]  /*5240*/  @UP1 UIMAD UR6, UR54, UR26, URZ ;  /* 0x0000001a360612a4 */ /* 0x000fee000f8e02ff */
[----:B------:R-:W-:Y:S01]  /*5250*/  @!P2 PRMT R51, R0, 0x7610, R51 ;  /* 0x000076100033a816 */ /* 0x000fe20000000033 */
[----:B--2---:R-:W-:Y:S06]  /*5260*/  @UP1 UIMAD.WIDE UR4, UR6, 0x4, UR4 ;  /* 0x00000004060418a5 */ /* 0x004fec000f8e0204 */
[----:B------:R-:W-:Y:S01]  /*5270*/  IMAD.U32 R14, RZ, RZ, UR4 ;  /* 0x00000004ff0e7e24 */ /* 0x000fe2000f8e00ff */
[----:B------:R-:W-:Y:S04]  /*5280*/  MOV R15, UR5 ;  /* 0x00000005000f7c02 */ /* 0x000fe80008000f00 */
[----:B------:R-:W2:Y:S01]  /*5290*/  @!UP1 LDCU UR4, c[0x0][0x980] ;  /* 0x00013000ff0497ac */ /* 0x000ea20008000800 */
[----:B-1---5:R3:W5:Y:S02]  /*52a0*/  @P2 LDG.E R27, desc[UR8][R14.64] ;  /* 0x000000080e1b2981 */ /* 0x022764000c1e1900 */
[----:B--23--:R-:W-:Y:S07]  /*52b0*/  @!P2 IMAD.U32 R27, RZ, RZ, UR4 ;  /* 0x00000004ff1bae24 */ /* 0x00cfee000f8e00ff */
.L_x_85:
[----:B-----5:R-:W-:Y:S01]  /*52c0*/  @!P1 FSETP.EQ.AND P3, PT, R27, RZ, PT ;  /* 0x000000ff1b00920b */ /* 0x020fe20003f62000 */
[----:B------:R-:W-:Y:S01]  /*52d0*/  @!UPT UIADD3 URZ, UPT, UPT, URZ, URZ, URZ ;  /* 0x000000fffffff290 */ /* 0x000fe2000fffe0ff */
[----:B------:R-:W-:Y:S11]  /*52e0*/  @!P1 BRA `(.L_x_86) ;  /* 0x0000000000149947 */ /* 0x000ff60003800000 */
[----:B------:R-:W-:Y:S02]  /*52f0*/  LOP3.LUT P1, RZ, R51, 0xff, RZ, 0xc0, !PT ;  /* 0x000000ff33ff7812 */ /* 0x000fe4000782c0ff */
[----:B------:R-:W-:Y:S04]  /*5300*/  PLOP3.LUT P3, PT, PT, PT, UP1, 0x80, 0x8 ;  /* 0x000000000008781c */ /* 0x000fe80003f6f018 */
[----:B------:R-:W-:Y:S07]  /*5310*/  PLOP3.LUT P3, PT, P3, PT, PT, 0x8, 0x80 ;  /* 0x000000000080781c */ /* 0x000fee0001f6e170 */
[----:B------:R-:W-:Y:S11]  /*5320*/  @P1 FSETP.EQ.AND P3, PT, R27, RZ, PT ;  /* 0x000000ff1b00120b */ /* 0x000ff60003f62000 */
[----:B------:R-:W-:Y:S02]  /*5330*/  @!UPT UIADD3 URZ, UPT, UPT, URZ, URZ, URZ ;  /* 0x000000fffffff290 */ /* 0x000fe4000fffe0ff */
.L_x_86:
[----:B------:R-:W-:Y:S01]  /*5340*/  USHF.L.U32 UR11, UR51, 0x6, URZ ;  /* 0x00000006330b7899 */ /* 0x000fe200080006ff */
[----:B------:R-:W2:Y:S01]  /*5350*/  SYNCS.PHASECHK.TRANS64.TRYWAIT P1, [UR20+0x130], R8 ;  /* 0x00013008ff0075a7 */ /* 0x000ea20008021114 */
[----:B------:R-:W-:Y:S02]  /*5360*/  UISETP.NE.AND UP0, UPT, UR32, 0x1, UPT ;  /* 0x000000012000788c */ /* 0x000fe4000bf05270 */
[----:B------:R-:W-:Y:S01]  /*5370*/  UIMAD.WIDE.U32 UR4, UR11, UR33, URZ ;  /* 0x000000210b0472a5 */ /* 0x000fe2000f8e00ff */
[----:B------:R-:W-:Y:S04]  /*5380*/  ELECT P2, URZ, PT ;  /* 0x0000000000ff782f */ /* 0x000fe80003840000 */
[----:B------:R-:W-:Y:S02]  /*5390*/  PLOP3.LUT P2, PT, P3, P2, PT, 0xf2, 0x2f ;  /* 0x00000000002f781c */ /* 0x000fe40001f45e72 */
[----:B------:R-:W-:Y:S02]  /*53a0*/  UMOV UR4, UR5 ;  /* 0x0000000500047c82 */ /* 0x000fe40008000000 */
[----:B------:R-:W-:Y:S04]  /*53b0*/  USHF.R.U32.HI UR4, URZ, UR34, UR4 ;  /* 0x00000022ff047299 */ /* 0x000fe80008011604 */
[----:B------:R-:W-:Y:S02]  /*53c0*/  USEL UR12, UR11, UR4, !UP0 ;  /* 0x000000040b0c7287 */ /* 0x000fe4000c000000 */
[----:B------:R-:W-:Y:S02]  /*53d0*/  UISETP.NE.AND UP0, UPT, UR35, 0x1, UPT ;  /* 0x000000012300788c */ /* 0x000fe4000bf05270 */
[----:B------:R-:W-:Y:S02]  /*53e0*/  UIMAD.WIDE.U32 UR4, UR12, UR40, URZ ;  /* 0x000000280c0472a5 */ /* 0x000fe4000f8e00ff */
[----:B------:R-:W-:Y:S01]  /*53f0*/  UIADD3 UR6, UPT, UPT, -UR12, URZ, URZ ;  /* 0x000000ff0c067290 */ /* 0x000fe2000fffe1ff */
[----:B-1----:R-:W-:Y:S03]  /*5400*/  @!P2 IMAD.MOV.U32 R0, RZ, 0x20, RZ ;  /* 0x00000020ff00a824 */ /* 0x002fe600078e00ff */
[----:B------:R-:W-:Y:S01]  /*5410*/  UIMAD UR11, UR32, UR6, UR11 ;  /* 0x00000006200b72a4 */ /* 0x000fe2000f8e020b */
[----:B------:R-:W-:Y:S01]  /*5420*/  @!P2 IMAD.MOV.U32 R0, RZ, 0x400, R0 ;  /* 0x00000400ff00a824 */ /* 0x000fe200078e0000 */
[----:B------:R-:W-:Y:S02]  /*5430*/  UMOV UR4, UR5 ;  /* 0x0000000500047c82 */ /* 0x000fe40008000000 */
[----:B------:R-:W-:Y:S04]  /*5440*/  USHF.R.U32.HI UR4, URZ, UR41, UR4 ;  /* 0x00000029ff047299 */ /* 0x000fe80008011604 */
[----:B------:R-:W-:Y:S02]  /*5450*/  USEL UR13, UR12, UR4, !UP0 ;  /* 0x000000040c0d7287 */ /* 0x000fe4000c000000 */
[----:B------:R-:W-:Y:S02]  /*5460*/  UISETP.NE.AND UP0, UPT, UR42, 0x1, UPT ;  /* 0x000000012a00788c */ /* 0x000fe4000bf05270 */
[----:B------:R-:W-:Y:S07]  /*5470*/  UIMAD.WIDE.U32 UR4, UR13, UR43, URZ ;  /* 0x0000002b0d0472a5 */ /* 0x000fee000f8e00ff */
[----:B------:R-:W-:Y:S02]  /*5480*/  UMOV UR4, UR5 ;  /* 0x0000000500047c82 */ /* 0x000fe40008000000 */
[----:B------:R-:W-:Y:S04]  /*5490*/  USHF.R.U32.HI UR4, URZ, UR58, UR4 ;  /* 0x0000003aff047299 */ /* 0x000fe80008011604 */
[----:B------:R-:W-:Y:S02]  /*54a0*/  USEL UR14, UR13, UR4, !UP0 ;  /* 0x000000040d0e7287 */ /* 0x000fe4000c000000 */
[----:B------:R-:W-:Y:S02]  /*54b0*/  UIADD3 UR4, UPT, UPT, -UR13, URZ, URZ ;  /* 0x000000ff0d047290 */ /* 0x000fe4000fffe1ff */
[----:B------:R-:W-:Y:S02]  /*54c0*/  UIADD3 UR5, UPT, UPT, -UR14, URZ, URZ ;  /* 0x000000ff0e057290 */ /* 0x000fe4000fffe1ff */
[----:B------:R-:W-:Y:S02]  /*54d0*/  UIMAD UR12, UR35, UR4, UR12 ;  /* 0x00000004230c72a4 */ /* 0x000fe4000f8e020c */
[----:B------:R-:W-:Y:S01]  /*54e0*/  UIMAD UR13, UR42, UR5, UR13 ;  /* 0x000000052a0d72a4 */ /* 0x000fe2000f8e020d */
[----:B--2---:R-:W-:Y:S11]  /*54f0*/  @!P1 BRA `(.L_x_87) ;  /* 0x00000048007c9947 */ /* 0x004ff60003800000 */
.L_x_197:
[----:B------:R-:W-:Y:S01]  /*5500*/  @!P2 R2UR UR4, R0 ;  /* 0x000000000004a2ca */ /* 0x000fe200000e0000 */
[----:B------:R-:W-:Y:S01]  /*5510*/  VOTEU.ALL UP0, P2 ;  /* 0x0000000000ff7886 */ /* 0x000fe20001000000 */
[----:B-1----:R-:W-:Y:S04]  /*5520*/  @!P2 IADD3 R2, P1, PT, R12, 0x680, RZ ;  /* 0x000006800c02a810 */ /* 0x002fe80007f3e0ff */
[----:B------:R-:W-:Y:S01]  /*5530*/  @!P2 R2UR UR5, R2 ;  /* 0x000000000205a2ca */ /* 0x000fe200000e0000 */
[----:B------:R-:W-:Y:S01]  /*5540*/  @!P2 IMAD.X R0, RZ, RZ, R13, P1 ;  /* 0x000000ffff00a224 */ /* 0x000fe200008e060d */
[----:B------:R-:W-:Y:S05]  /*5550*/  @!UP0 UIADD3 UR8, UPT, UPT, UR20, 0x200, URZ ;  /* 0x0000020014088890 */ /* 0x000fea000fffe0ff */
[----:B------:R-:W-:Y:S01]  /*5560*/  @!UP0 UPRMT UR6, UR4, 0x5410, URZ ;  /* 0x0000541004068896 */ /* 0x000fe200080000ff */
[----:B------:R-:W-:Y:S01]  /*5570*/  @!P2 R2UR UR4, R0 ;  /* 0x000000000004a2ca */ /* 0x000fe200000e0000 */
[----:B------:R-:W-:Y:S01]  /*5580*/  VOTEU.ALL UP0, P2 ;  /* 0x0000000000ff7886 */ /* 0x000fe20001000000 */
[----:B------:R-:W-:Y:S03]  /*5590*/  @!P2 IMAD.MOV.U32 R0, RZ, RZ, 0x1000 ;  /* 0x00001000ff00a424 */ /* 0x000fe600078e00ff */
[----:B------:R-:W-:Y:S01]  /*55a0*/  IMAD.U32 R14, RZ, RZ, UR5 ;  /* 0x00000005ff0e7e24 */ /* 0x000fe2000f8e00ff */
[----:B------:R-:W-:Y:S01]  /*55b0*/  @!UP0 UMOV UR9, UR37 ;  /* 0x0000002500098c82 */ /* 0x000fe20008000000 */
[----:B------:R-:W-:Y:S06]  /*55c0*/  @!UP0 UMOV UR10, UR7 ;  /* 0x00000007000a8c82 */ /* 0x000fec0008000000 */
[----:B------:R-:W-:Y:S01]  /*55d0*/  IMAD.U32 R15, RZ, RZ, UR4 ;  /* 0x00000004ff0f7e24 */ /* 0x000fe2000f8e00ff */
[----:B------:R-:W-:Y:S04]  /*55e0*/  @!P2 R2UR UR4, R14 ;  /* 0x000000000e04a2ca */ /* 0x000fe800000e0000 */
[----:B------:R-:W-:Y:S11]  /*55f0*/  @!P2 R2UR UR5, R15 ;  /* 0x000000000f05a2ca */ /* 0x000ff600000e0000 */
[----:B------:R-:W-:Y:S02]  /*5600*/  @!UPT UIADD3 URZ, UPT, UPT, URZ, URZ, URZ ;  /* 0x000000fffffff290 */ /* 0x000fe4000fffe0ff */
[----:B------:R1:W-:Y:S01]  /*5610*/  @!UP0 UTMALDG.5D.IM2COL [UR8], [UR4], UR6 ;  /* 0x00000008040083b4 */ /* 0x0003e20008060006 */
[----:B------:R2:W-:Y:S01]  /*5620*/  @!P2 SYNCS.ARRIVE.TRANS64.RED.A0TR RZ, [UR20+0x110], R0 ;  /* 0x00011000ffffa9a7 */ /* 0x0005e20008300414 */
[----:B------:R-:W-:Y:S01]  /*5630*/  SYNCS.ARRIVE.TRANS64.RED.A1T0 RZ, [UR52], RZ ;  /* 0x000000ffffff79a7 */ /* 0x000fe20008100434 */
[----:B--2---:R-:W-:Y:S01]  /*5640*/  @!P2 IMAD.MOV.U32 R0, RZ, 0x20, RZ ;  /* 0x00000020ff00a824 */ /* 0x004fe200078e00ff */
[----:B------:R-:W2:Y:S03]  /*5650*/  SYNCS.PHASECHK.TRANS64.TRYWAIT P1, [UR20+0x138], R8 ;  /* 0x00013808ff0075a7 */ /* 0x000ea60008021114 */
[----:B------:R-:W-:Y:S01]  /*5660*/  @!P2 IMAD.MOV.U32 R0, RZ, 0x400, R0 ;  /* 0x00000400ff00a824 */ /* 0x000fe200078e0000 */
[----:B-12---:R-:W-:Y:S06]  /*5670*/  @!P1 BRA `(.L_x_88) ;  /* 0x0000004800349947 */ /* 0x006fec0003800000 */
.L_x_199:
[----:B------:R-:W-:Y:S01]  /*5680*/  @!P2 R2UR UR4, R0 ;  /* 0x000000000004a2ca */ /* 0x000fe200000e0000 */
[----:B------:R-:W-:Y:S01]  /*5690*/  VOTEU.ALL UP0, P2 ;  /* 0x0000000000ff7886 */ /* 0x000fe20001000000 */
[----:B-1----:R-:W-:Y:S04]  /*56a0*/  @!P2 IADD3 R2, P1, PT, R12, 0x680, RZ ;  /* 0x000006800c02a810 */ /* 0x002fe80007f3e0ff */
[----:B------:R-:W-:Y:S01]  /*56b0*/  @!P2 R2UR UR5, R2 ;  /* 0x000000000205a2ca */ /* 0x000fe200000e0000 */
[----:B------:R-:W-:Y:S01]  /*56c0*/  @!P2 IMAD.X R0, RZ, RZ, R13, P1 ;  /* 0x000000ffff00a224 */ /* 0x000fe200008e060d */
[----:B------:R-:W-:Y:S02]  /*56d0*/  @!UP0 UIADD3 UR10, UPT, UPT, UR7, 0x20, URZ ;  /* 0x00000020070a8890 */ /* 0x000fe4000fffe0ff */
[----:B------:R-:W-:Y:S03]  /*56e0*/  @!UP0 UIADD3 UR8, UPT, UPT, UR20, 0x1200, URZ ;  /* 0x0000120014088890 */ /* 0x000fe6000fffe0ff */
[----:B------:R-:W-:Y:S01]  /*56f0*/  @!UP0 UPRMT UR6, UR4, 0x5410, URZ ;  /* 0x0000541004068896 */ /* 0x000fe200080000ff */
[----:B------:R-:W-:Y:S01]  /*5700*/  @!P2 R2UR UR4, R0 ;  /* 0x000000000004a2ca */ /* 0x000fe200000e0000 */
[----:B------:R-:W-:Y:S01]  /*5710*/  VOTEU.ALL UP0, P2 ;  /* 0x0000000000ff7886 */ /* 0x000fe20001000000 */
[----:B------:R-:W-:Y:S03]  /*5720*/  @!P2 IMAD.MOV.U32 R0, RZ, RZ, 0x1000 ;  /* 0x00001000ff00a424 */ /* 0x000fe600078e00ff */
[----:B------:R-:W-:Y:S01]  /*5730*/  IMAD.U32 R14, RZ, RZ, UR5 ;  /* 0x00000005ff0e7e24 */ /* 0x000fe2000f8e00ff */
[----:B------:R-:W-:Y:S07]  /*5740*/  @!UP0 UMOV UR9, UR36 ;  /* 0x0000002400098c82 */ /* 0x000fee0008000000 */
        /* <DEDUP_REMOVED lines=11> */
.L_x_201:
[----:B------:R-:W-:Y:S01]  /*5800*/  @!P2 R2UR UR4, R0 ;  /* 0x000000000004a2ca */ /* 0x000fe200000e0000 */
[----:B------:R-:W-:Y:S01]  /*5810*/  VOTEU.ALL UP0, P2 ;  /* 0x0000000000ff7886 */ /* 0x000fe20001000000 */
[----:B-1----:R-:W-:Y:S02]  /*5820*/  @!P2 IADD3 R2, P1, PT, R12, 0x680, RZ ;  /* 0x000006800c02a810 */ /* 0x002fe40007f3e0ff */
[----:B------:R-:W-:Y:S02]  /*5830*/  @P0 SHF.R.U32.HI R4, RZ, 0x10, R5 ;  /* 0x00000010ff040819 */ /* 0x000fe40000011605 */
[----:B------:R-:W-:Y:S01]  /*5840*/  @!P2 R2UR UR5, R2 ;  /* 0x000000000205a2ca */ /* 0x000fe200000e0000 */
[----:B------:R-:W-:Y:S01]  /*5850*/  @!P2 IMAD.X R0, RZ, RZ, R13, P1 ;  /* 0x000000ffff00a224 */ /* 0x000fe200008e060d */
[----:B------:R-:W-:Y:S01]  /*5860*/  @!UP0 UIADD3 UR10, UPT, UPT, UR7, 0x40, URZ ;  /* 0x00000040070a8890 */ /* 0x000fe2000fffe0ff */
[----:B------:R-:W-:Y:S01]  /*5870*/  @P0 R2UR UR54, R4 ;  /* 0x00000000043602ca */ /* 0x000fe200000e0000 */
        /* <DEDUP_REMOVED lines=14> */
[----:B------:R-:W2:Y:S02]  /*5960*/  SYNCS.PHASECHK.TRANS64.TRYWAIT P1, [UR20+0x148], R8 ;  /* 0x00014808ff0075a7 */ /* 0x000ea40008021114 */
[----:B-12---:R-:W-:Y:S05]  /*5970*/  @!P1 BRA `(.L_x_90) ;  /* 0x0000004400a49947 */ /* 0x006fea0003800000 */
.L_x_203:
[----:B-1----:R-:W-:Y:S01]  /*5980*/  @!P2 IMAD.MOV.U32 R0, RZ, 0x20, RZ ;  /* 0x00000020ff00a824 */ /* 0x002fe200078e00ff */
[----:B------:R-:W-:Y:S01]  /*5990*/  @!P2 IADD3 R2, P0, PT, R12, 0x680, RZ ;  /* 0x000006800c02a810 */ /* 0x000fe20007f1e0ff */
[----:B------:R-:W-:Y:S01]  /*59a0*/  VOTEU.ALL UP0, P2 ;  /* 0x0000000000ff7886 */ /* 0x000fe20001000000 */
[----:B------:R-:W-:Y:S01]  /*59b0*/  LOP3.LUT R10, R10, 0x1, RZ, 0x3c, !PT ;  /* 0x000000010a0a7812 */ /* 0x000fe200078e3cff */
[----:B------:R-:W-:Y:S01]  /*59c0*/  @!P2 IMAD.MOV.U32 R0, RZ, 0x400, R0 ;  /* 0x00000400ff00a824 */ /* 0x000fe200078e0000 */
[----:B------:R-:W-:Y:S01]  /*59d0*/  @!P2 R2UR UR5, R2 ;  /* 0x000000000205a2ca */ /* 0x000fe200000e0000 */
[----:B------:R-:W-:Y:S01]  /*59e0*/  UIADD3 UR24, UPT, UPT, UR15, UR46, URZ ;  /* 0x0000002e0f187290 */ /* 0x000fe2000fffe0ff */
[----:B------:R-:W-:Y:S01]  /*59f0*/  LOP3.LUT R9, R9, 0x1, RZ, 0x3c, !PT ;  /* 0x0000000109097812 */ /* 0x000fe200078e3cff */
[----:B------:R-:W-:Y:S01]  /*5a00*/  @!UP0 UIADD3 UR8, UPT, UPT, UR20, 0x3200, URZ ;  /* 0x0000320014088890 */ /* 0x000fe2000fffe0ff */
[----:B------:R-:W-:Y:S01]  /*5a10*/  @!P2 R2UR UR4, R0 ;  /* 0x000000000004a2ca */ /* 0x000fe200000e0000 */
[----:B------:R-:W-:Y:S01]  /*5a20*/  @!P2 IMAD.X R0, RZ, RZ, R13, P0 ;  /* 0x000000ffff00a224 */ /* 0x000fe200000e060d */
[----:B------:R-:W-:Y:S02]  /*5a30*/  @!UP0 UIADD3 UR10, UPT, UPT, UR7, 0x60, URZ ;  /* 0x00000060070a8890 */ /* 0x000fe4000fffe0ff */
[----:B------:R-:W-:Y:S02]  /*5a40*/  @!UP0 UIADD3 UR9, UPT, UPT, UR20, 0x128, URZ ;  /* 0x0000012814098890 */ /* 0x000fe4000fffe0ff */
[----:B------:R-:W-:Y:S02]  /*5a50*/  UIADD3 UR51, UPT, UPT, UR16, UR45, URZ ;  /* 0x0000002d10337290 */ /* 0x000fe4000fffe0ff */
[----:B------:R-:W-:Y:S01]  /*5a60*/  UPLOP3.LUT UP4, UPT, UPT, UPT, UPT, 0x80, 0x8 ;  /* 0x000000000008789c */ /* 0x000fe20003f8f070 */
[----:B------:R-:W-:Y:S04]  /*5a70*/  IMAD.U32 R4, RZ, RZ, UR5 ;  /* 0x00000005ff047e24 */ /* 0x000fe8000f8e00ff */
[----:B------:R-:W-:Y:S01]  /*5a80*/  @!UP0 UPRMT UR6, UR4, 0x5410, URZ ;  /* 0x0000541004068896 */ /* 0x000fe200080000ff */
[----:B------:R-:W-:Y:S01]  /*5a90*/  @!P2 R2UR UR4, R0 ;  /* 0x000000000004a2ca */ /* 0x000fe200000e0000 */
[----:B------:R-:W-:Y:S11]  /*5aa0*/  VOTEU.ALL UP0, P2 ;  /* 0x0000000000ff7886 */ /* 0x000ff60001000000 */
[----:B------:R-:W-:Y:S01]  /*5ab0*/  @!UPT UIADD3 URZ, UPT, UPT, URZ, URZ, URZ ;  /* 0x000000fffffff290 */ /* 0x000fe2000fffe0ff */
[----:B------:R-:W-:Y:S01]  /*5ac0*/  IMAD.U32 R5, RZ, RZ, UR4 ;  /* 0x00000004ff057e24 */ /* 0x000fe2000f8e00ff */
[----:B------:R-:W-:Y:S04]  /*5ad0*/  @!P2 R2UR UR4, R4 ;  /* 0x000000000404a2ca */ /* 0x000fe800000e0000 */
[----:B------:R-:W-:Y:S11]  /*5ae0*/  @!P2 R2UR UR5, R5 ;  /* 0x000000000505a2ca */ /* 0x000ff600000e0000 */
[----:B------:R-:W-:Y:S02]  /*5af0*/  @!UPT UIADD3 URZ, UPT, UPT, URZ, URZ, URZ ;  /* 0x000000fffffff290 */ /* 0x000fe4000fffe0ff */
[----:B------:R1:W-:Y:S01]  /*5b00*/  @!UP0 UTMALDG.5D.IM2COL [UR8], [UR4], UR6 ;  /* 0x00000008040083b4 */ /* 0x0003e20008060006 */
[----:B------:R1:W-:Y:S01]  /*5b10*/  @!P2 SYNCS.ARRIVE.TRANS64.RED.A0TR RZ, [UR20+0x128], R3 ;  /* 0x00012803ffffa9a7 */ /* 0x0003e20008300414 */
[----:B------:R-:W-:Y:S01]  /*5b20*/  SYNCS.ARRIVE.TRANS64.RED.A1T0 RZ, [UR48], RZ ;  /* 0x000000ffffff79a7 */ /* 0x000fe20008100430 */
[----:B------:R-:W-:Y:S05]  /*5b30*/  BRA.U UP2, `(.L_x_91) ;  /* 0xfffffff1021c7547 */ /* 0x000fea000b83ffff */
[----:B------:R-:W-:-:S04]  /*5b40*/  SHF.L.U32 R2, R10, 0x1f, RZ ;  /* 0x0000001f0a027819 */ /* 0x000fc800000006ff */
[----:B------:R-:W2:Y:S02]  /*5b50*/  SYNCS.PHASECHK.TRANS64.TRYWAIT P0, [UR20+0x130], R2 ;  /* 0x00013002ff0075a7 */ /* 0x000ea40008001114 */
[----:B--2---:R-:W-:Y:S05]  /*5b60*/  @!P0 BRA `(.L_x_92) ;  /* 0x0000004400408947 */ /* 0x004fea0003800000 */
.L_x_205:
[----:B------:R-:W3:Y:S02]  /*5b70*/  SYNCS.PHASECHK.TRANS64.TRYWAIT P0, [UR20+0x138], R2 ;  /* 0x00013802ff0075a7 */ /* 0x000ee40008001114 */
[----:B---3--:R-:W-:Y:S05]  /*5b80*/  @!P0 BRA `(.L_x_93) ;  /* 0x0000004400508947 */ /* 0x008fea0003800000 */
.L_x_207:
[----:B------:R-:W3:Y:S02]  /*5b90*/  SYNCS.PHASECHK.TRANS64.TRYWAIT P0, [UR20+0x140], R2 ;  /* 0x00014002ff0075a7 */ /* 0x000ee40008001114 */
[----:B---3--:R-:W-:Y:S05]  /*5ba0*/  @!P0 BRA `(.L_x_94) ;  /* 0x0000004400608947 */ /* 0x008fea0003800000 */
.L_x_209:
[----:B--2---:R-:W-:-:S07]  /*5bb0*/  MOV R0, UR20 ;  /* 0x0000001400007c02 */ /* 0x004fce0008000f00 */
.L_x_95:
[----:B--2---:R-:W-:-:S04]  /*5bc0*/  SHF.L.U32 R2, R10, 0x1f, RZ ;  /* 0x0000001f0a027819 */ /* 0x004fc800000006ff */
[----:B------:R2:W3:Y:S03]  /*5bd0*/  SYNCS.PHASECHK.TRANS64.TRYWAIT P0, [R0+URZ+0x148], R2 ;  /* 0x00014802000075a7 */ /* 0x0004e600080011ff */
[----:B---3--:R-:W-:Y:S05]  /*5be0*/  @!P0 NANOSLEEP.SYNCS 0x989680 ;  /* 0x009896800000895d */ /* 0x008fea0003900000 */
[----:B------:R-:W3:Y:S02]  /*5bf0*/  @!P0 SYNCS.PHASECHK.TRANS64 P0, [R0+URZ+0x148], R2 ;  /* 0x00014802000085a7 */ /* 0x000ee400080010ff */
[----:B-1-3--:R-:W-:Y:S05]  /*5c00*/  @P0 EXIT ;  /* 0x000000000000094d */ /* 0x00afea0003800000 */
[----:B------:R-:W-:Y:S05]  /*5c10*/  BRA `(.L_x_95) ;  /* 0xfffffffc00e87947 */ /* 0x000fea000383ffff */
.L_x_80:
[----:B------:R-:W-:-:S06]  /*5c20*/  UISETP.GE.AND UP0, UPT, UR18, 0x4, UPT ;  /* 0x000000041200788c */ /* 0x000fcc000bf06270 */
[----:B------:R-:W-:-:S13]  /*5c30*/  PLOP3.LUT P0, PT, PT, PT, UP0, 0x80, 0x8 ;  /* 0x000000000008781c */ /* 0x000fda0003f0f008 */
[----:B------:R-:W-:Y:S05]  /*5c40*/  @!P0 EXIT ;  /* 0x000000000000894d */ /* 0x000fea0003800000 */
[----:B------:R-:W1:Y:S08]  /*5c50*/  S2UR UR4, SR_CgaCtaId ;  /* 0x00000000000479c3 */ /* 0x000e700000008800 */
[----:B------:R-:W-:Y:S01]  /*5c60*/  BAR.SYNC.DEFER_BLOCKING 0x6, 0xa0 ;  /* 0x0182800000007b1d */ /* 0x000fe20000010000 */
[C---:B------:R-:W-:Y:S01]  /*5c70*/  IMAD.SHL.U32 R4, R50.reuse, 0x20, RZ ;  /* 0x0000002032047824 */ /* 0x040fe200078e00ff */
[----:B------:R-:W-:Y:S01]  /*5c80*/  SHF.R.U32.HI R5, RZ, 0x1, R50 ;  /* 0x00000001ff057819 */ /* 0x000fe20000011632 */
[C---:B------:R-:W-:Y:S01]  /*5c90*/  IMAD.SHL.U32 R0, R50.reuse, 0x4, RZ ;  /* 0x0000000432007824 */ /* 0x040fe200078e00ff */
[C---:B------:R-:W-:Y:S01]  /*5ca0*/  LOP3.LUT P0, RZ, R50.reuse, 0x4, RZ, 0xc0, !PT ;  /* 0x0000000432ff7812 */ /* 0x040fe2000780c0ff */
[----:B------:R-:W-:Y:S01]  /*5cb0*/  IMAD.SHL.U32 R49, R50, 0x10, RZ ;  /* 0x0000001032317824 */ /* 0x000fe200078e00ff */
[----:B------:R-:W-:Y:S01]  /*5cc0*/  UMOV UR49, 0x400 ;  /* 0x0000040000317882 */ /* 0x000fe20000000000 */
[----:B------:R-:W-:Y:S01]  /*5cd0*/  LOP3.LUT R3, R4, 0xc0, RZ, 0xc0, !PT ;  /* 0x000000c004037812 */ /* 0x000fe200078ec0ff */
[----:B------:R-:W2:Y:S01]  /*5ce0*/  LDC.64 R42, c[0x0][0x9b0] ;  /* 0x00026c00ff2a7b82 */ /* 0x000ea20000000a00 */
[----:B------:R-:W-:Y:S01]  /*5cf0*/  IMAD.U32 R23, R50, 0x10000, RZ ;  /* 0x0001000032177824 */ /* 0x000fe200078e00ff */
[----:B------:R-:W-:Y:S01]  /*5d00*/  LOP3.LUT R49, R49, 0x600, RZ, 0xc0, !PT ;  /* 0x0000060031317812 */ /* 0x000fe200078ec0ff */
[----:B------:R-:W-:Y:S01]  /*5d10*/  IMAD.MOV.U32 R61, RZ, RZ, 0x20 ;  /* 0x00000020ff3d7424 */ /* 0x000fe200078e00ff */
[----:B------:R-:W-:Y:S01]  /*5d20*/  LOP3.LUT R0, R3, 0x18, R0, 0xf8, !PT ;  /* 0x0000001803007812 */ /* 0x000fe200078ef800 */
[----:B------:R-:W-:Y:S01]  /*5d30*/  IMAD.MOV.U32 R48, RZ, RZ, 0x1 ;  /* 0x00000001ff307424 */ /* 0x000fe200078e00ff */
[----:B------:R-:W-:Y:S01]  /*5d40*/  LOP3.LUT R49, R49, 0x20, R4, 0xf8, !PT ;  /* 0x0000002031317812 */ /* 0x000fe200078ef804 */
[----:B------:R-:W-:Y:S01]  /*5d50*/  IMAD.MOV.U32 R22, RZ, RZ, RZ ;  /* 0x000000ffff167224 */ /* 0x000fe200078e00ff */
[----:B------:R-:W3:Y:S01]  /*5d60*/  LDC.64 R40, c[0x0][0x9a8] ;  /* 0x00026a00ff287b82 */ /* 0x000ee20000000a00 */
[----:B------:R-:W-:-:S02]  /*5d70*/  LOP3.LUT R0, R0, 0x8, R5, 0x78, !PT ;  /* 0x0000000800007812 */ /* 0x000fc400078e7805 */
[----:B------:R-:W-:Y:S02]  /*5d80*/  CS2R R46, SRZ ;  /* 0x00000000002e7805 */ /* 0x000fe4000001ff00 */
[----:B------:R-:W-:Y:S01]  /*5d90*/  LOP3.LUT R49, R49, 0x100, R4, 0xf8, !PT ;  /* 0x0000010031317812 */ /* 0x000fe200078ef804 */
[----:B------:R-:W4:Y:S01]  /*5da0*/  LDCU UR55, c[0x0][0x370] ;  /* 0x00006e00ff3777ac */ /* 0x000f220008000800 */
[----:B------:R-:W-:Y:S02]  /*5db0*/  LOP3.LUT R50, R50, 0x60, RZ, 0xc0, !PT ;  /* 0x0000006032327812 */ /* 0x000fe400078ec0ff */
[----:B------:R-:W-:Y:S01]  /*5dc0*/  LOP3.LUT R49, R49, R0, RZ, 0xfc, !PT ;  /* 0x0000000031317212 */ /* 0x000fe200078efcff */
[----:B-1----:R-:W-:Y:S01]  /*5dd0*/  ULEA UR49, UR4, UR49, 0x18 ;  /* 0x0000003104317291 */ /* 0x002fe2000f8ec0ff */
[----:B------:R-:W-:Y:S01]  /*5de0*/  LOP3.LUT R23, R23, 0x600000, RZ, 0xc0, !PT ;  /* 0x0060000017177812 */ /* 0x000fe200078ec0ff */
[----:B------:R-:W1:Y:S01]  /*5df0*/  LDCU.64 UR4, c[0x0][0x990] ;  /* 0x00013200ff0477ac */ /* 0x000e620008000a00 */
[----:B------:R-:W-:Y:S01]  /*5e00*/  SEL R61, R61, 0xffffffe0, !P0 ;  /* 0xffffffe03d3d7807 */ /* 0x000fe20004000000 */
[----:B------:R-:W2:Y:S05]  /*5e10*/  LDCU UR48, c[0x0][0xc0c] ;  /* 0x00018180ff3077ac */ /* 0x000eaa0008000800 */
[----:B------:R-:W4:Y:S01]  /*5e20*/  LDS R2, [UR49+0x1b0] ;  /* 0x0001b031ff027984 */ /* 0x000f220008000800 */
[----:B------:R-:W2:Y:S01]  /*5e30*/  LDCU UR38, c[0x0][0xc30] ;  /* 0x00018600ff2677ac */ /* 0x000ea20008000800 */
[----:B------:R-:W2:Y:S01]  /*5e40*/  LDCU.64 UR60, c[0x0][0x988] ;  /* 0x00013100ff3c77ac */ /* 0x000ea20008000a00 */
[----:B------:R-:W2:Y:S01]  /*5e50*/  LDCU.64 UR46, c[0x0][0xc28] ;  /* 0x00018500ff2e77ac */ /* 0x000ea20008000a00 */
[----:B-1----:R-:W-:-:S02]  /*5e60*/  IMAD.U32 R54, RZ, RZ, UR4 ;  /* 0x00000004ff367e24 */ /* 0x002fc4000f8e00ff */
[----:B------:R-:W-:Y:S01]  /*5e70*/  IMAD.U32 R53, RZ, RZ, UR5 ;  /* 0x00000005ff357e24 */ /* 0x000fe2000f8e00ff */
[----:B------:R-:W1:Y:S01]  /*5e80*/  LDCU.128 UR4, c[0x0][0xb80] ;  /* 0x00017000ff0477ac */ /* 0x000e620008000c00 */
[----:B------:R-:W2:Y:S01]  /*5e90*/  LDCU.128 UR56, c[0x0][0xc10] ;  /* 0x00018200ff3877ac */ /* 0x000ea20008000c00 */
[----:B------:R-:W2:Y:S01]  /*5ea0*/  LDCU UR53, c[0x0][0x374] ;  /* 0x00006e80ff3577ac */ /* 0x000ea20008000800 */
[----:B------:R-:W-:Y:S01]  /*5eb0*/  UMOV UR52, URZ ;  /* 0x000000ff00347c82 */ /* 0x000fe20008000000 */
[----:B------:R-:W-:Y:S01]  /*5ec0*/  UMOV UR50, URZ ;  /* 0x000000ff00327c82 */ /* 0x000fe20008000000 */
[----:B-1----:R-:W-:Y:S01]  /*5ed0*/  IMAD.U32 R58, RZ, RZ, UR4 ;  /* 0x00000004ff3a7e24 */ /* 0x002fe2000f8e00ff */
[----:B------:R-:W-:Y:S01]  /*5ee0*/  UIADD3 UR4, UPT, UPT, UR49, 0x200, URZ ;  /* 0x0000020031047890 */ /* 0x000fe2000fffe0ff */
[----:B------:R-:W-:Y:S02]  /*5ef0*/  IMAD.U32 R57, RZ, RZ, UR5 ;  /* 0x00000005ff397e24 */ /* 0x000fe4000f8e00ff */
[----:B------:R-:W-:-:S02]  /*5f00*/  IMAD.U32 R56, RZ, RZ, UR6 ;  /* 0x00000006ff387e24 */ /* 0x000fc4000f8e00ff */
[----:B------:R-:W-:Y:S02]  /*5f10*/  IMAD.U32 R55, RZ, RZ, UR7 ;  /* 0x00000007ff377e24 */ /* 0x000fe4000f8e00ff */
[C---:B----4-:R-:W-:Y:S01]  /*5f20*/  VIADD R3, R2.reuse, 0x80 ;  /* 0x0000008002037836 */ /* 0x050fe20000000000 */
[----:B------:R-:W-:Y:S01]  /*5f30*/  LOP3.LUT R2, R2, 0xffff, RZ, 0xc0, !PT ;  /* 0x0000ffff02027812 */ /* 0x000fe200078ec0ff */
[----:B------:R-:W-:-:S03]  /*5f40*/  IMAD.U32 R60, RZ, RZ, UR4 ;  /* 0x00000004ff3c7e24 */ /* 0x000fc6000f8e00ff */
[----:B------:R-:W-:-:S05]  /*5f50*/  LOP3.LUT R3, R3, 0xffff, RZ, 0xc0, !PT ;  /* 0x0000ffff03037812 */ /* 0x000fca00078ec0ff */
[----:B--23--:R1:W-:Y:S02]  /*5f60*/  STL.64 [R1], R2 ;  /* 0x0000000201007387 */ /* 0x00c3e40000100a00 */
.L_x_139:
[----:B-1----:R-:W-:Y:S04]  /*5f70*/  SHF.L.U32 R2, R46, 0x1f, RZ ;  /* 0x0000001f2e027819 */ /* 0x002fe800000006ff */
[----:B------:R-:W1:Y:S02]  /*5f80*/  SYNCS.PHASECHK.TRANS64.TRYWAIT P0, [UR49+0x160], R2 ;  /* 0x00016002ff0075a7 */ /* 0x000e640008001131 */
[----:B-12---:R-:W-:Y:S05]  /*5f90*/  @!P0 BRA `(.L_x_96) ;  /* 0x00000040007c8947 */ /* 0x006fea0003800000 */
.L_x_211:
[----:B------:R-:W2:Y:S01]  /*5fa0*/  LDS.128 R4, [UR49+0x1a0] ;  /* 0x0001a031ff047984 */ /* 0x000ea20008000c00 */
[----:B------:R-:W-:Y:S01]  /*5fb0*/  UIADD3 UR4, UPT, UPT, UR49, 0x168, URZ ;  /* 0x0000016831047890 */ /* 0x000fe2000fffe0ff */
[----:B-1----:R-:W-:Y:S01]  /*5fc0*/  IMAD R2, R22, 0x4, R1 ;  /* 0x0000000416027824 */ /* 0x002fe200078e0201 */
[----:B------:R-:W-:Y:S01]  /*5fd0*/  UISETP.GE.AND UP0, UPT, UR39, 0x1, UPT ;  /* 0x000000012700788c */ /* 0x000fe2000bf06270 */
[----:B------:R-:W-:Y:S01]  /*5fe0*/  @!PT LDS RZ, [RZ] ;  /* 0x00000000fffff984 */ /* 0x000fe20000000800 */
[----:B------:R-:W-:Y:S01]  /*5ff0*/  @!PT LDS RZ, [RZ] ;  /* 0x00000000fffff984 */ /* 0x000fe20000000800 */
[----:B------:R-:W-:Y:S01]  /*6000*/  @!PT LDS RZ, [RZ] ;  /* 0x00000000fffff984 */ /* 0x000fe20000000800 */
[----:B------:R-:W-:Y:S01]  /*6010*/  @!PT LDS RZ, [RZ] ;  /* 0x00000000fffff984 */ /* 0x000fe20000000800 */
[----:B------:R1:W-:Y:S06]  /*6020*/  MEMBAR.ALL.CTA ;  /* 0x0000000000007992 */ /* 0x0003ec0000008000 */
[----:B-1----:R-:W1:Y:S01]  /*6030*/  FENCE.VIEW.ASYNC.S ;  /* 0x00000000000073c6 */ /* 0x002e620000000000 */
[----:B------:R-:W-:Y:S09]  /*6040*/  UPRMT UR4, URZ, 0x654, UR4 ;  /* 0x00000654ff047896 */ /* 0x000ff20008000004 */
[----:B-1----:R-:W-:Y:S01]  /*6050*/  SYNCS.ARRIVE.TRANS64.RED.A1T0 RZ, [UR4], RZ ;  /* 0x000000ffffff79a7 */ /* 0x002fe20008100404 */
[----:B------:R-:W5:Y:S01]  /*6060*/  LDL R2, [R2] ;  /* 0x0000000002027983 */ /* 0x000f620000100800 */
[----:B--2---:R-:W-:Y:S11]  /*6070*/  LOP3.LUT P0, RZ, R6, 0x1, RZ, 0xc0, !PT ;  /* 0x0000000106ff7812 */ /* 0x004ff6000780c0ff */
[----:B------:R-:W-:Y:S02]  /*6080*/  @!UPT UIADD3 URZ, UPT, UPT, URZ, URZ, URZ ;  /* 0x000000fffffff290 */ /* 0x000fe4000fffe0ff */
[----:B------:R-:W-:Y:S01]  /*6090*/  VOTEU.ANY UP1, P0 ;  /* 0x0000000000ff7886 */ /* 0x000fe20000020100 */
[----:B------:R-:W-:Y:S01]  /*60a0*/  PLOP3.LUT P0, PT, PT, PT, UP1, 0x80, 0x8 ;  /* 0x000000000008781c */ /* 0x000fe20003f0f018 */
[----:B------:R-:W-:Y:S11]  /*60b0*/  UP2UR UR62, UPR, URZ, 0x2 ;  /* 0x00000002ff3e7883 */ /* 0x000ff60008000000 */
[----:B------:R-:W-:Y:S01]  /*60c0*/  @!UPT UIADD3 URZ, UPT, UPT, URZ, URZ, URZ ;  /* 0x000000fffffff290 */ /* 0x000fe2000fffe0ff */
[----:B------:R-:W-:Y:S02]  /*60d0*/  @P0 MOV R3, R4 ;  /* 0x0000000400030202 */ /* 0x000fe40000000f00 */
[----:B------:R-:W-:Y:S02]  /*60e0*/  @P0 LOP3.LUT R0, R5, 0xffff, RZ, 0xc0, !PT ;  /* 0x0000ffff05000812 */ /* 0x000fe400078ec0ff */
[----:B------:R-:W-:Y:S02]  /*60f0*/  @P0 R2UR UR5, R3 ;  /* 0x00000000030502ca */ /* 0x000fe400000e0000 */
[----:B------:R-:W-:Y:S11]  /*6100*/  @P0 R2UR UR4, R0 ;  /* 0x00000000000402ca */ /* 0x000ff600000e0000 */
[----:B------:R-:W-:Y:S02]  /*6110*/  @UP1 UMOV UR37, UR5 ;  /* 0x0000000500251c82 */ /* 0x000fe40008000000 */
[----:B------:R-:W-:Y:S01]  /*6120*/  @UP1 UMOV UR36, UR4 ;  /* 0x0000000400241c82 */ /* 0x000fe20008000000 */
[----:B------:R-:W-:Y:S05]  /*6130*/  BRA.U !UP0, `(.L_x_97) ;  /* 0x0000000108cc7547 */ /* 0x000fea000b800000 */
[----:B------:R-:W1:Y:S01]  /*6140*/  LDCU UR9, c[0x0][0xc20] ;  /* 0x00018400ff0977ac */ /* 0x000e620008000800 */
[----:B------:R-:W-:Y:S02]  /*6150*/  UIMAD.WIDE.U32 UR4, UR53, UR59, URZ ;  /* 0x0000003b350472a5 */ /* 0x000fe4000f8e00ff */
[----:B------:R-:W-:Y:S02]  /*6160*/  UIMAD.WIDE.U32 UR6, UR55, UR56, URZ ;  /* 0x00000038370672a5 */ /* 0x000fe4000f8e00ff */
[----:B------:R-:W-:Y:S02]  /*6170*/  UIMAD.WIDE.U32 UR10, UR36, UR59, URZ ;  /* 0x0000003b240a72a5 */ /* 0x000fe4000f8e00ff */
[----:B------:R-:W-:Y:S02]  /*6180*/  UISETP.NE.AND UP0, UPT, UR58, 0x1, UPT ;  /* 0x000000013a00788c */ /* 0x000fe4000bf05270 */
[----:B------:R-:W-:Y:S02]  /*6190*/  UISETP.NE.AND UP1, UPT, UR48, 0x1, UPT ;  /* 0x000000013000788c */ /* 0x000fe4000bf25270 */
[----:B------:R-:W-:Y:S02]  /*61a0*/  UISETP.NE.AND UP2, UPT, UR39, 0x1, UPT ;  /* 0x000000012700788c */ /* 0x000fe4000bf45270 */
[----:B------:R-:W-:Y:S01]  /*61b0*/  UIMAD.WIDE.U32 UR12, UR37, UR56, URZ ;  /* 0x00000038250c72a5 */ /* 0x000fe2000f8e00ff */
[----:B------:R-:W-:Y:S01]  /*61c0*/  UMOV UR4, UR5 ;  /* 0x0000000500047c82 */ /* 0x000fe20008000000 */
[----:B------:R-:W-:Y:S01]  /*61d0*/  UMOV UR6, UR11 ;  /* 0x0000000b00067c82 */ /* 0x000fe20008000000 */
[----:B-1----:R-:W-:Y:S03]  /*61e0*/  USHF.R.U32.HI UR8, URZ, UR9, UR4 ;  /* 0x00000009ff087299 */ /* 0x002fe60008011604 */
[----:B------:R-:W-:Y:S02]  /*61f0*/  UMOV UR4, UR7 ;  /* 0x0000000700047c82 */ /* 0x000fe40008000000 */
[----:B------:R-:W-:Y:S02]  /*6200*/  USHF.R.U32.HI UR5, URZ, UR57, UR4 ;  /* 0x00000039ff057299 */ /* 0x000fe40008011604 */
[----:B------:R-:W-:Y:S02]  /*6210*/  USEL UR4, UR53, UR8, !UP0 ;  /* 0x0000000835047287 */ /* 0x000fe4000c000000 */
[----:B------:R-:W-:Y:S02]  /*6220*/  USHF.R.U32.HI UR8, URZ, UR9, UR6 ;  /* 0x00000009ff087299 */ /* 0x000fe40008011606 */
[----:B------:R-:W-:Y:S02]  /*6230*/  UIMAD.WIDE.U32 UR6, UR4, UR46, URZ ;  /* 0x0000002e040672a5 */ /* 0x000fe4000f8e00ff */
[----:B------:R-:W-:Y:S02]  /*6240*/  USEL UR9, UR55, UR5, !UP1 ;  /* 0x0000000537097287 */ /* 0x000fe4000c800000 */
[----:B------:R-:W-:Y:S02]  /*6250*/  USEL UR8, UR36, UR8, !UP0 ;  /* 0x0000000824087287 */ /* 0x000fe4000c000000 */
[----:B------:R-:W-:Y:S01]  /*6260*/  UIMAD.WIDE.U32 UR10, UR9, UR46, URZ ;  /* 0x0000002e090a72a5 */ /* 0x000fe2000f8e00ff */
[----:B------:R-:W-:Y:S01]  /*6270*/  UMOV UR6, UR7 ;  /* 0x0000000700067c82 */ /* 0x000fe20008000000 */
[----:B------:R-:W-:Y:S01]  /*6280*/  UMOV UR5, UR13 ;  /* 0x0000000d00057c82 */ /* 0x000fe20008000000 */
[----:B------:R-:W-:Y:S02]  /*6290*/  @UP2 USHF.R.U32.HI UR4, URZ, UR47, UR6 ;  /* 0x0000002fff042299 */ /* 0x000fe40008011606 */
[----:B------:R-:W-:Y:S02]  /*62a0*/  USHF.R.U32.HI UR5, URZ, UR57, UR5 ;  /* 0x00000039ff057299 */ /* 0x000fe40008011605 */
[----:B------:R-:W-:Y:S02]  /*62b0*/  UIMAD UR4, UR39, UR4, URZ ;  /* 0x00000004270472a4 */ /* 0x000fe4000f8e02ff */
[----:B------:R-:W-:Y:S02]  /*62c0*/  USEL UR5, UR37, UR5, !UP1 ;  /* 0x0000000525057287 */ /* 0x000fe4000c800000 */
[----:B------:R-:W-:Y:S01]  /*62d0*/  UISETP.GE.AND UP0, UPT, UR8, UR4, UPT ;  /* 0x000000040800728c */ /* 0x000fe2000bf06270 */
[----:B------:R-:W-:Y:S01]  /*62e0*/  UMOV UR6, UR11 ;  /* 0x0000000b00067c82 */ /* 0x000fe20008000000 */
[----:B------:R-:W-:Y:S02]  /*62f0*/  UIMAD.WIDE.U32 UR10, UR8, UR46, URZ ;  /* 0x0000002e080a72a5 */ /* 0x000fe4000f8e00ff */
[----:B------:R-:W-:Y:S04]  /*6300*/  @UP2 USHF.R.U32.HI UR9, URZ, UR47, UR6 ;  /* 0x0000002fff092299 */ /* 0x000fe80008011606 */
[----:B------:R-:W-:Y:S01]  /*6310*/  UIMAD UR6, UR39, UR9, URZ ;  /* 0x00000009270672a4 */ /* 0x000fe2000f8e02ff */
[----:B------:R-:W-:Y:S03]  /*6320*/  UMOV UR4, UR11 ;  /* 0x0000000b00047c82 */ /* 0x000fe60008000000 */
[----:B------:R-:W-:Y:S02]  /*6330*/  UISETP.GE.OR UP0, UPT, UR5, UR6, UP0 ;  /* 0x000000060500728c */ /* 0x000fe40008706670 */
[----:B------:R-:W-:Y:S02]  /*6340*/  USHF.R.U32.HI UR4, URZ, UR47, UR4 ;  /* 0x0000002fff047299 */ /* 0x000fe40008011604 */
[----:B------:R-:W-:Y:S02]  /*6350*/  UIMAD.WIDE.U32 UR6, UR5, UR46, URZ ;  /* 0x0000002e050672a5 */ /* 0x000fe4000f8e00ff */
[----:B------:R-:W-:Y:S02]  /*6360*/  USEL UR11, UR8, UR4, !UP2 ;  /* 0x00000004080b7287 */ /* 0x000fe4000d000000 */
[----:B------:R-:W-:Y:S02]  /*6370*/  UIADD3 UR6, UPT, UPT, -UR5, URZ, URZ ;  /* 0x000000ff05067290 */ /* 0x000fe4000fffe1ff */
[----:B------:R-:W-:Y:S02]  /*6380*/  UIADD3 UR10, UPT, UPT, -UR11, URZ, URZ ;  /* 0x000000ff0b0a7290 */ /* 0x000fe4000fffe1ff */
[----:B------:R-:W-:Y:S02]  /*6390*/  UIMAD UR6, UR48, UR6, UR37 ;  /* 0x00000006300672a4 */ /* 0x000fe4000f8e0225 */
[----:B------:R-:W-:Y:S01]  /*63a0*/  UIMAD UR10, UR39, UR10, UR8 ;  /* 0x0000000a270a72a4 */ /* 0x000fe2000f8e0208 */
[----:B------:R-:W-:Y:S01]  /*63b0*/  @!UP0 UMOV UR4, UR7 ;  /* 0x0000000700048c82 */ /* 0x000fe20008000000 */
[----:B------:R-:W-:Y:S02]  /*63c0*/  UIADD3 UR7, UPT, UPT, -UR8, URZ, URZ ;  /* 0x000000ff08077290 */ /* 0x000fe4000fffe1ff */
[----:B------:R-:W-:Y:S04]  /*63d0*/  @!UP0 USHF.R.U32.HI UR4, URZ, UR47, UR4 ;  /* 0x0000002fff048299 */ /* 0x000fe80008011604 */
[----:B------:R-:W-:Y:S04]  /*63e0*/  @!UP0 USEL UR4, UR5, UR4, !UP2 ;  /* 0x0000000405048287 */ /* 0x000fe8000d000000 */
[----:B------:R-:W-:Y:S02]  /*63f0*/  @!UP0 UIMAD UR9, UR9, UR10, UR4 ;  /* 0x0000000a090982a4 */ /* 0x000fe4000f8e0204 */
[----:B------:R-:W-:Y:S02]  /*6400*/  @!UP0 UIADD3 UR10, UPT, UPT, UR11, -UR4, URZ ;  /* 0x800000040b0a8290 */ /* 0x000fe4000fffe0ff */
[----:B------:R-:W-:Y:S02]  /*6410*/  UIMAD UR4, UR58, UR7, UR36 ;  /* 0x000000073a0472a4 */ /* 0x000fe4000f8e0224 */
[----:B------:R-:W-:Y:S03]  /*6420*/  @!UP0 UIMAD UR8, UR10, UR39, UR5 ;  /* 0x000000270a0882a4 */ /* 0x000fe6000f8e0205 */
[----:B------:R-:W-:Y:S02]  /*6430*/  @!UP0 UMOV UR5, UR9 ;  /* 0x0000000900058c82 */ /* 0x000fe40008000000 */
[----:B------:R-:W-:Y:S02]  /*6440*/  UIMAD UR37, UR5, UR48, UR6 ;  /* 0x00000030052572a4 */ /* 0x000fe4000f8e0206 */
[----:B------:R-:W-:Y:S11]  /*6450*/  UIMAD UR36, UR8, UR58, UR4 ;  /* 0x0000003a082472a4 */ /* 0x000ff6000f8e0204 */
[----:B------:R-:W-:Y:S01]  /*6460*/  @!UPT UIADD3 URZ, UPT, UPT, URZ, URZ, URZ ;  /* 0x000000fffffff290 */ /* 0x000fe2000fffe0ff */
.L_x_97:
[----:B------:R-:W-:Y:S01]  /*6470*/  UISETP.NE.AND UP0, UPT, UR38, 0x1, UPT ;  /* 0x000000012600788c */ /* 0x000fe2000bf05270 */
[----:B------:R-:W-:Y:S01]  /*6480*/  @P0 SHF.R.U32.HI R4, RZ, 0x10, R5 ;  /* 0x00000010ff040819 */ /* 0x000fe20000011605 */
[----:B------:R-:W-:Y:S01]  /*6490*/  USHF.L.U32 UR41, UR24, 0x7, URZ ;  /* 0x0000000718297899 */ /* 0x000fe200080006ff */
[----:B------:R-:W-:Y:S02]  /*64a0*/  BSSY.RECONVERGENT B6, `(.L_x_98) ;  /* 0x0000034000067945 */ /* 0x000fe40003800200 */
[----:B------:R-:W-:Y:S02]  /*64b0*/  @P0 R2UR UR63, R4 ;  /* 0x00000000043f02ca */ /* 0x000fe400000e0000 */
[----:B------:R-:W-:Y:S04]  /*64c0*/  LOP3.LUT P0, RZ, R60, 0x1b0, RZ, 0xc0, !PT ;  /* 0x000001b03cff7812 */ /* 0x000fe8000780c0ff */
[----:B------:R-:W1:Y:S01]  /*64d0*/  @!UP0 LDCU.128 UR12, c[0x0][0xc10] ;  /* 0x00018200ff0c87ac */ /* 0x000e620008000c00 */
[----:B------:R-:W2:Y:S01]  /*64e0*/  @!UP0 LDCU UR5, c[0x0][0xc0c] ;  /* 0x00018180ff0587ac */ /* 0x000ea20008000800 */
[----:B------:R-:W3:Y:S01]  /*64f0*/  @!UP0 LDCU UR10, c[0x0][0xc20] ;  /* 0x00018400ff0a87ac */ /* 0x000ee20008000800 */
[----:B-1----:R-:W-:Y:S02]  /*6500*/  UIMAD.WIDE.U32 UR8, UR37, UR12, URZ ;  /* 0x0000000c250872a5 */ /* 0x002fe4000f8e00ff */
[----:B------:R-:W-:Y:S02]  /*6510*/  UIMAD.WIDE.U32 UR6, UR36, UR15, URZ ;  /* 0x0000000f240672a5 */ /* 0x000fe4000f8e00ff */
[----:B------:R-:W-:Y:S03]  /*6520*/  @!UP0 UISETP.NE.AND UP1, UPT, UR14, 0x1, UPT ;  /* 0x000000010e00888c */ /* 0x000fe6000bf25270 */
[----:B------:R-:W-:Y:S01]  /*6530*/  @!UP0 UMOV UR4, UR9 ;  /* 0x0000000900048c82 */ /* 0x000fe20008000000 */
[----:B--2---:R-:W-:Y:S02]  /*6540*/  @!UP0 UISETP.NE.AND UP2, UPT, UR5, 0x1, UPT ;  /* 0x000000010500888c */ /* 0x004fe4000bf45270 */
[----:B------:R-:W-:Y:S01]  /*6550*/  @!UP0 USHF.R.U32.HI UR4, URZ, UR13, UR4 ;  /* 0x0000000dff048299 */ /* 0x000fe20008011604 */
[----:B------:R-:W-:Y:S02]  /*6560*/  @!UP0 UMOV UR6, UR7 ;  /* 0x0000000700068c82 */ /* 0x000fe40008000000 */
[----:B---3--:R-:W-:Y:S02]  /*6570*/  @!UP0 USHF.R.U32.HI UR6, URZ, UR10, UR6 ;  /* 0x0000000aff068299 */ /* 0x008fe40008011606 */
[----:B------:R-:W-:Y:S02]  /*6580*/  @!UP0 USEL UR7, UR37, UR4, !UP2 ;  /* 0x0000000425078287 */ /* 0x000fe4000d000000 */
[----:B------:R-:W-:Y:S04]  /*6590*/  @!UP0 USEL UR6, UR36, UR6, !UP1 ;  /* 0x0000000624068287 */ /* 0x000fe8000c800000 */
[----:B------:R-:W-:Y:S02]  /*65a0*/  @!UP0 UIADD3 UR4, UPT, UPT, -UR7, UR6, URZ ;  /* 0x0000000607048290 */ /* 0x000fe4000fffe1ff */
[----:B------:R-:W-:Y:S02]  /*65b0*/  @!UP0 UIADD3 UR6, UPT, UPT, UR7, -UR6, URZ ;  /* 0x8000000607068290 */ /* 0x000fe4000fffe0ff */
[----:B------:R-:W-:Y:S02]  /*65c0*/  @!UP0 UIMAD UR37, UR4, UR5, UR37 ;  /* 0x00000005042582a4 */ /* 0x000fe4000f8e0225 */
[----:B------:R-:W-:Y:S01]  /*65d0*/  @!UP0 UIMAD UR36, UR6, UR14, UR36 ;  /* 0x0000000e062482a4 */ /* 0x000fe2000f8e0224 */
[----:B------:R-:W-:Y:S11]  /*65e0*/  @!P0 BRA `(.L_x_99) ;  /* 0x00000000007c8947 */ /* 0x000ff60003800000 */
[----:B------:R-:W1:Y:S01]  /*65f0*/  LDCU.64 UR8, c[0x4][0x80] ;  /* 0x01001000ff0877ac */ /* 0x000e620008000a00 */
[----:B------:R-:W-:Y:S01]  /*6600*/  MOV R16, 0x0 ;  /* 0x0000000000107802 */ /* 0x000fe20000000f00 */
[----:B------:R-:W-:Y:S02]  /*6610*/  HFMA2 R12, -RZ, RZ, 0, 5.9604644775390625e-08 ;  /* 0x00000001ff0c7431 */ /* 0x000fe400000001ff */
[----:B------:R-:W-:Y:S01]  /*6620*/  IMAD.MOV.U32 R8, RZ, RZ, 0x70 ;  /* 0x00000070ff087424 */ /* 0x000fe200078e00ff */
[----:B------:R2:W3:Y:S01]  /*6630*/  LDC.64 R14, c[0x4][R16] ;  /* 0x01000000100e7b82 */ /* 0x0004e20000000a00 */
[----:B------:R-:W4:Y:S01]  /*6640*/  LDCU.64 UR6, c[0x4][0x88] ;  /* 0x01001100ff0677ac */ /* 0x000f220008000a00 */
[----:B------:R-:W-:Y:S01]  /*6650*/  IMAD.MOV.U32 R13, RZ, RZ, RZ ;  /* 0x000000ffff0d7224 */ /* 0x000fe200078e00ff */
[----:B------:R-:W2:Y:S01]  /*6660*/  LDCU.64 UR4, c[0x4][0x8] ;  /* 0x01000100ff0477ac */ /* 0x000ea20008000a00 */
[----:B-1----:R-:W-:Y:S01]  /*6670*/  MOV R5, UR9 ;  /* 0x0000000900057c02 */ /* 0x002fe20008000f00 */
[----:B------:R-:W-:Y:S01]  /*6680*/  IMAD.U32 R4, RZ, RZ, UR8 ;  /* 0x00000008ff047e24 */ /* 0x000fe2000f8e00ff */
[----:B----4-:R-:W-:Y:S01]  /*6690*/  MOV R7, UR7 ;  /* 0x0000000700077c02 */ /* 0x010fe20008000f00 */
[----:B------:R-:W-:Y:S01]  /*66a0*/  IMAD.U32 R6, RZ, RZ, UR6 ;  /* 0x00000006ff067e24 */ /* 0x000fe2000f8e00ff */
[----:B--2---:R-:W-:Y:S01]  /*66b0*/  MOV R11, UR5 ;  /* 0x00000005000b7c02 */ /* 0x004fe20008000f00 */
[----:B------:R-:W-:Y:S02]  /*66c0*/  IMAD.U32 R10, RZ, RZ, UR4 ;  /* 0x00000004ff0a7e24 */ /* 0x000fe4000f8e00ff */
[----:B------:R-:W-:Y:S07]  /*66d0*/  LEPC R20, `(.L_x_100) ;  /* 0x000000001014794e */ /* 0x000fee0000000000 */
[----:B---3-5:R-:W-:Y:S05]  /*66e0*/  CALL.ABS.NOINC R14 ;  /* 0x000000000e007343 */ /* 0x028fea0003c00000 */
.L_x_100:
[----:B------:R-:W1:Y:S01]  /*66f0*/  LDCU.64 UR8, c[0x4][0x80] ;  /* 0x01001000ff0877ac */ /* 0x000e620008000a00 */
[----:B------:R-:W2:Y:S01]  /*6700*/  LDC.64 R16, c[0x4][R16] ;  /* 0x0100000010107b82 */ /* 0x000ea20000000a00 */
[----:B------:R-:W-:Y:S02]  /*6710*/  HFMA2 R12, -RZ, RZ, 0, 5.9604644775390625e-08 ;  /* 0x00000001ff0c7431 */ /* 0x000fe400000001ff */
[----:B------:R-:W-:Y:S02]  /*6720*/  IMAD.MOV.U32 R8, RZ, RZ, 0x70 ;  /* 0x00000070ff087424 */ /* 0x000fe400078e00ff */
[----:B------:R-:W-:Y:S01]  /*6730*/  IMAD.MOV.U32 R13, RZ, RZ, RZ ;  /* 0x000000ffff0d7224 */ /* 0x000fe200078e00ff */
[----:B------:R-:W3:Y:S01]  /*6740*/  LDCU.64 UR6, c[0x4][0x88] ;  /* 0x01001100ff0677ac */ /* 0x000ee20008000a00 */
[----:B------:R-:W4:Y:S01]  /*6750*/  LDCU.64 UR4, c[0x4][0x8] ;  /* 0x01000100ff0477ac */ /* 0x000f220008000a00 */
[----:B-1----:R-:W-:Y:S02]  /*6760*/  MOV R4, UR8 ;  /* 0x0000000800047c02 */ /* 0x002fe40008000f00 */
[----:B------:R-:W-:Y:S02]  /*6770*/  MOV R5, UR9 ;  /* 0x0000000900057c02 */ /* 0x000fe40008000f00 */
[----:B---3--:R-:W-:Y:S01]  /*6780*/  MOV R7, UR7 ;  /* 0x0000000700077c02 */ /* 0x008fe20008000f00 */
[----:B------:R-:W-:Y:S01]  /*6790*/  IMAD.U32 R6, RZ, RZ, UR6 ;  /* 0x00000006ff067e24 */ /* 0x000fe2000f8e00ff */
[----:B----4-:R-:W-:Y:S01]  /*67a0*/  MOV R11, UR5 ;  /* 0x00000005000b7c02 */ /* 0x010fe20008000f00 */
[----:B------:R-:W-:Y:S02]  /*67b0*/  IMAD.U32 R10, RZ, RZ, UR4 ;  /* 0x00000004ff0a7e24 */ /* 0x000fe4000f8e00ff */
[----:B------:R-:W-:Y:S07]  /*67c0*/  LEPC R20, `(.L_x_99) ;  /* 0x000000001014794e */ /* 0x000fee0000000000 */
[----:B--2---:R-:W-:Y:S05]  /*67d0*/  CALL.ABS.NOINC R16 ;  /* 0x0000000010007343 */ /* 0x004fea0003c00000 */
.L_x_99:
[----:B------:R-:W-:Y:S05]  /*67e0*/  BSYNC.RECONVERGENT B6 ;  /* 0x0000000000067941 */ /* 0x000fea0003800200 */
.L_x_98:
[----:B------:R-:W-:Y:S02]  /*67f0*/  R2UR UR6, R59 ;  /* 0x000000003b0672ca */ /* 0x000fe400000e0000 */
[----:B------:R-:W-:Y:S02]  /*6800*/  R2UR UR5, R54 ;  /* 0x00000000360572ca */ /* 0x000fe400000e0000 */
[----:B------:R-:W-:Y:S02]  /*6810*/  R2UR UR4, R53 ;  /* 0x00000000350472ca */ /* 0x000fe400000e0000 */
[----:B------:R-:W-:Y:S02]  /*6820*/  ISETP.NE.U32.AND P4, PT, R42, RZ, PT ;  /* 0x000000ff2a00720c */ /* 0x000fe40003f85070 */
[----:B------:R-:W-:Y:S02]  /*6830*/  ISETP.NE.U32.AND P2, PT, RZ, UR60, PT ;  /* 0x0000003cff007c0c */ /* 0x000fe4000bf45070 */
[----:B------:R-:W-:Y:S02]  /*6840*/  ISETP.NE.AND.EX P4, PT, R43, RZ, PT, P4 ;  /* 0x000000ff2b00720c */ /* 0x000fe40003f85340 */
[----:B------:R-:W-:Y:S01]  /*6850*/  ISETP.NE.AND.EX P2, PT, RZ, UR61, PT, P2 ;  /* 0x0000003dff007c0c */ /* 0x000fe2000bf45320 */
[----:B------:R-:W-:Y:S02]  /*6860*/  UISETP.NE.AND UP2, UPT, UR6, URZ, UPT ;  /* 0x000000ff0600728c */ /* 0x000fe4000bf45270 */
[----:B------:R-:W-:Y:S04]  /*6870*/  UISETP.NE.U32.AND UP0, UPT, UR5, URZ, UPT ;  /* 0x000000ff0500728c */ /* 0x000fe8000bf05070 */
[----:B------:R-:W-:Y:S01]  /*6880*/  UISETP.NE.AND.EX UP1, UPT, UR4, URZ, UPT, UP0 ;  /* 0x000000ff0400728c */ /* 0x000fe2000bf25300 */
[----:B------:R-:W-:Y:S01]  /*6890*/  PLOP3.LUT P1, PT, PT, PT, UP2, 0x80, 0x8 ;  /* 0x000000000008781c */ /* 0x000fe20003f2f028 */
[----:B------:R-:W-:Y:S03]  /*68a0*/  UPLOP3.LUT UP0, UPT, UPT, UPT, UPT, 0x40, 0x4 ;  /* 0x000000000004789c */ /* 0x000fe60003f0e870 */
[----:B------:R-:W-:Y:S06]  /*68b0*/  @UP2 UPLOP3.LUT UP0, UPT, UPT, UPT, UP1, 0x80, 0x8 ;  /* 0x000000000008289c */ /* 0x000fec0003f0f010 */
[----:B------:R-:W-:Y:S01]  /*68c0*/  PLOP3.LUT P0, PT, PT, PT, UP0, 0x80, 0x8 ;  /* 0x000000000008781c */ /* 0x000fe20003f0f008 */
[----:B------:R-:W-:Y:S01]  /*68d0*/  @!UPT UIADD3 URZ, UPT, UPT, URZ, URZ, URZ ;  /* 0x000000fffffff290 */ /* 0x000fe2000fffe0ff */
[----:B------:R-:W-:Y:S11]  /*68e0*/  BRA.U !UP1, `(.L_x_101) ;  /* 0x0000000109407547 */ /* 0x000ff6000b800000 */
[----:B------:R-:W-:Y:S01]  /*68f0*/  UISETP.NE.U32.AND UP0, UPT, UR60, URZ, UPT ;  /* 0x000000ff3c00728c */ /* 0x000fe2000bf05070 */
[----:B------:R-:W-:Y:S01]  /*6900*/  R2UR UR6, R54 ;  /* 0x00000000360672ca */ /* 0x000fe200000e0000 */
[----:B------:R-:W1:Y:S01]  /*6910*/  LDCU.64 UR8, c[0x0][0x358] ;  /* 0x00006b00ff0877ac */ /* 0x000e620008000a00 */
[----:B------:R-:W-:Y:S02]  /*6920*/  HFMA2 R51, -RZ, RZ, 0, 5.9604644775390625e-08 ;  /* 0x00000001ff337431 */ /* 0x000fe400000001ff */
[----:B------:R-:W-:Y:S01]  /*6930*/  IMAD.MOV.U32 R0, RZ, RZ, 0x1 ;  /* 0x00000001ff007424 */ /* 0x000fe200078e00ff */
[----:B------:R-:W-:Y:S06]  /*6940*/  UISETP.NE.AND.EX UP0, UPT, UR61, URZ, UPT, UP0 ;  /* 0x000000ff3d00728c */ /* 0x000fec000bf05300 */
[----:B------:R-:W-:Y:S05]  /*6950*/  PLOP3.LUT P3, PT, PT, PT, UP0, 0x80, 0x8 ;  /* 0x000000000008781c */ /* 0x000fea0003f6f008 */
[----:B------:R-:W2:Y:S01]  /*6960*/  @UP0 LDCU.64 UR4, c[0x0][0x988] ;  /* 0x00013100ff0407ac */ /* 0x000ea20008000a00 */
[----:B------:R-:W-:Y:S07]  /*6970*/  @UP0 UIMAD UR6, UR54, UR6, URZ ;  /* 0x00000006360602a4 */ /* 0x000fee000f8e02ff */
[----:B------:R-:W-:Y:S01]  /*6980*/  @!P3 PRMT R51, R0, 0x7610, R51 ;  /* 0x000076100033b816 */ /* 0x000fe20000000033 */
[----:B--2---:R-:W-:Y:S06]  /*6990*/  @UP0 UIMAD.WIDE UR4, UR6, 0x4, UR4 ;  /* 0x00000004060408a5 */ /* 0x004fec000f8e0204 */
[----:B------:R-:W-:Y:S02]  /*69a0*/  IMAD.U32 R4, RZ, RZ, UR4 ;  /* 0x00000004ff047e24 */ /* 0x000fe4000f8e00ff */
[----:B------:R-:W-:Y:S03]  /*69b0*/  IMAD.U32 R5, RZ, RZ, UR5 ;  /* 0x00000005ff057e24 */ /* 0x000fe6000f8e00ff */
[----:B------:R-:W2:Y:S02]  /*69c0*/  @!UP0 LDCU UR4, c[0x0][0x980] ;  /* 0x00013000ff0487ac */ /* 0x000ea40008000800 */
[----:B-1---5:R1:W5:Y:S02]  /*69d0*/  @P3 LDG.E R27, desc[UR8][R4.64] ;  /* 0x00000008041b3981 */ /* 0x022364000c1e1900 */
[----:B-12---:R-:W-:Y:S02]  /*69e0*/  @!P3 MOV R27, UR4 ;  /* 0x00000004001bbc02 */ /* 0x006fe40008000f00 */
.L_x_101:
[----:B------:R-:W-:Y:S05]  /*69f0*/  @!P4 BRA `(.L_x_102) ;  /* 0x000000000024c947 */ /* 0x000fea0003800000 */
[----:B------:R-:W-:Y:S01]  /*6a00*/  ISETP.NE.U32.AND P3, PT, R40, RZ, PT ;  /* 0x000000ff2800720c */ /* 0x000fe20003f65070 */
[----:B------:R-:W1:Y:S03]  /*6a10*/  LDCU.64 UR4, c[0x0][0x358] ;  /* 0x00006b00ff0477ac */ /* 0x000e660008000a00 */
[----:B------:R-:W-:Y:S11]  /*6a20*/  ISETP.NE.AND.EX P3, PT, R41, RZ, PT, P3 ;  /* 0x000000ff2900720c */ /* 0x000ff60003f65330 */
[----:B------:R-:W-:Y:S02]  /*6a30*/  @!UPT UIADD3 URZ, UPT, UPT, URZ, URZ, URZ ;  /* 0x000000fffffff290 */ /* 0x000fe4000fffe0ff */
[----:B------:R-:W2:Y:S01]  /*6a40*/  @P3 LDC.64 R4, c[0x0][0x9a8] ;  /* 0x00026a00ff043b82 */ /* 0x000ea20000000a00 */
[----:B------:R-:W-:Y:S04]  /*6a50*/  @P3 IMAD R0, R42, UR54, RZ ;  /* 0x000000362a003c24 */ /* 0x000fe8000f8e02ff */
[----:B--2---:R-:W-:Y:S05]  /*6a60*/  @P3 IMAD.WIDE R4, R0, 0x4, R4 ;  /* 0x0000000400043825 */ /* 0x004fea00078e0204 */
[----:B-1---5:R1:W5:Y:S02]  /*6a70*/  @P3 LDG.E R24, desc[UR4][R4.64] ;  /* 0x0000000404183981 */ /* 0x022364000c1e1900 */
[----:B-1----:R-:W2:Y:S02]  /*6a80*/  @!P3 LDC R24, c[0x0][0x9a0] ;  /* 0x00026800ff18bb82 */ /* 0x002ea40000000800 */
.L_x_102:
[----:B-----5:R-:W-:Y:S01]  /*6a90*/  FSETP.NEU.AND P3, PT, R27, RZ, PT ;  /* 0x000000ff1b00720b */ /* 0x020fe20003f6d000 */
[----:B------:R-:W1:Y:S01]  /*6aa0*/  LDCU.128 UR12, c[0x0][0xb90] ;  /* 0x00017200ff0c77ac */ /* 0x000e620008000c00 */
[----:B------:R-:W-:Y:S01]  /*6ab0*/  SEL R3, RZ, 0xffffffff, P2 ;  /* 0xffffffffff037807 */ /* 0x000fe20001000000 */
[----:B------:R-:W-:Y:S01]  /*6ac0*/  IMAD.SHL.U32 R72, R49, 0x2, RZ ;  /* 0x0000000231487824 */ /* 0x000fe200078e00ff */
[----:B------:R-:W-:Y:S01]  /*6ad0*/  @P1 LOP3.LUT P2, RZ, R51, 0xff, RZ, 0xc0, !PT ;  /* 0x000000ff33ff1812 */ /* 0x000fe2000784c0ff */
[----:B------:R-:W-:Y:S01]  /*6ae0*/  BSSY B1, `(.L_x_103) ;  /* 0x000004e000017945 */ /* 0x000fe20003800000 */
[----:B------:R-:W-:Y:S01]  /*6af0*/  @P1 SEL R0, RZ, 0xffffffff, P3 ;  /* 0xffffffffff001807 */ /* 0x000fe20001800000 */
[----:B------:R-:W-:Y:S01]  /*6b00*/  VIADD R69, R72, UR49 ;  /* 0x0000003148457c36 */ /* 0x000fe20008000000 */
[----:B------:R-:W-:Y:S01]  /*6b10*/  LOP3.LUT R48, R48, 0x1, RZ, 0x3c, !PT ;  /* 0x0000000130307812 */ /* 0x000fe200078e3cff */
[----:B------:R-:W3:Y:S01]  /*6b20*/  LDCU UR11, c[0x0][0xba0] ;  /* 0x00017400ff0b77ac */ /* 0x000ee20008000800 */
[----:B------:R-:W-:Y:S01]  /*6b30*/  @P0 SEL R0, R3, R0, !P2 ;  /* 0x0000000003000207 */ /* 0x000fe20005000000 */
[----:B------:R-:W-:Y:S01]  /*6b40*/  IMAD.MOV.U32 R73, RZ, RZ, 0x1 ;  /* 0x00000001ff497424 */ /* 0x000fe200078e00ff */
[----:B------:R-:W-:Y:S01]  /*6b50*/  LEA R70, R22, UR49, 0x3 ;  /* 0x0000003116467c11 */ /* 0x000fe2000f8e18ff */
[----:B------:R-:W-:Y:S01]  /*6b60*/  USHF.L.U32 UR8, UR51, 0x6, URZ ;  /* 0x0000000633087899 */ /* 0x000fe200080006ff */
[----:B------:R-:W-:Y:S01]  /*6b70*/  @P1 LOP3.LUT R0, R0, 0x1, RZ, 0xc0, !PT ;  /* 0x0000000100001812 */ /* 0x000fe200078ec0ff */
[----:B------:R-:W-:Y:S01]  /*6b80*/  IMAD.IADD R25, R23, 0x1, R2 ;  /* 0x0000000117197824 */ /* 0x000fe200078e0202 */
[----:B------:R-:W-:Y:S01]  /*6b90*/  R2UR UR4, R57 ;  /* 0x00000000390472ca */ /* 0x000fe200000e0000 */
[----:B------:R-:W-:Y:S01]  /*6ba0*/  IMAD.MOV.U32 R71, RZ, RZ, RZ ;  /* 0x000000ffff477224 */ /* 0x000fe200078e00ff */
[----:B------:R-:W-:Y:S01]  /*6bb0*/  ISETP.NE.U32.OR P5, PT, R0, 0x1, !P1 ;  /* 0x000000010000780c */ /* 0x000fe20004fa5470 */
[----:B------:R-:W-:Y:S01]  /*6bc0*/  IMAD.U32 R65, RZ, RZ, UR8 ;  /* 0x00000008ff417e24 */ /* 0x000fe2000f8e00ff */
[----:B------:R-:W-:Y:S02]  /*6bd0*/  R2UR UR6, R56 ;  /* 0x00000000380672ca */ /* 0x000fe400000e0000 */
[----:B------:R-:W-:Y:S02]  /*6be0*/  CS2R R38, SRZ ;  /* 0x0000000000267805 */ /* 0x000fe4000001ff00 */
[----:B------:R-:W-:Y:S02]  /*6bf0*/  R2UR UR10, R58 ;  /* 0x000000003a0a72ca */ /* 0x000fe400000e0000 */
[----:B------:R-:W-:Y:S02]  /*6c00*/  CS2R R36, SRZ ;  /* 0x0000000000247805 */ /* 0x000fe4000001ff00 */
[----:B------:R-:W-:Y:S02]  /*6c10*/  R2UR UR9, R55 ;  /* 0x00000000370972ca */ /* 0x000fe400000e0000 */
[----:B------:R-:W-:Y:S02]  /*6c20*/  CS2R R30, SRZ ;  /* 0x00000000001e7805 */ /* 0x000fe4000001ff00 */
[----:B------:R-:W-:Y:S02]  /*6c30*/  PLOP3.LUT P2, PT, PT, PT, UP1, 0x80, 0x8 ;  /* 0x000000000008781c */ /* 0x000fe40003f4f018 */
[----:B------:R-:W-:Y:S02]  /*6c40*/  CS2R R28, SRZ ;  /* 0x00000000001c7805 */ /* 0x000fe4000001ff00 */
[----:B------:R-:W-:Y:S01]  /*6c50*/  LOP3.LUT P4, R66, R51, 0xff, RZ, 0xc0, !PT ;  /* 0x000000ff33427812 */ /* 0x000fe2000788c0ff */
[----:B------:R-:W-:Y:S01]  /*6c60*/  UIMAD.WIDE.U32 UR4, UR8, UR4, URZ ;  /* 0x00000004080472a5 */ /* 0x000fe2000f8e00ff */
[----:B------:R-:W-:Y:S01]  /*6c70*/  SEL R4, RZ, 0xffffffff, P3 ;  /* 0xffffffffff047807 */ /* 0x000fe20001800000 */
[----:B------:R-:W-:Y:S01]  /*6c80*/  IMAD.IADD R68, R61, 0x1, R69 ;  /* 0x000000013d447824 */ /* 0x000fe200078e0245 */
[----:B------:R-:W-:Y:S01]  /*6c90*/  @P5 SHF.L.U32 R0, R48, 0x1f, RZ ;  /* 0x0000001f30005819 */ /* 0x000fe200000006ff */
[----:B------:R-:W-:Y:S01]  /*6ca0*/  USHF.R.U32.HI UR5, URZ, UR6, UR5 ;  /* 0x00000006ff057299 */ /* 0x000fe20008011605 */
[----:B------:R-:W-:Y:S01]  /*6cb0*/  P2R R67, PR, RZ, 0x20 ;  /* 0x00000020ff437803 */ /* 0x000fe20000000000 */
[----:B------:R-:W-:Y:S01]  /*6cc0*/  UISETP.NE.AND UP0, UPT, UR10, 0x1, UPT ;  /* 0x000000010a00788c */ /* 0x000fe2000bf05270 */
[----:B------:R4:W2:Y:S03]  /*6cd0*/  @P5 SYNCS.PHASECHK.TRANS64.TRYWAIT P1, [UR49+0x110], R0 ;  /* 0x00011000ff0055a7 */ /* 0x0008a60008021131 */
[----:B------:R-:W-:Y:S01]  /*6ce0*/  USEL UR5, UR8, UR5, !UP0 ;  /* 0x0000000508057287 */ /* 0x000fe2000c000000 */
[----:B------:R-:W-:Y:S01]  /*6cf0*/  @P2 SEL R4, R3, R4, !P4 ;  /* 0x0000000403042207 */ /* 0x000fe20006000000 */
[----:B------:R-:W-:Y:S03]  /*6d00*/  UISETP.NE.AND UP0, UPT, UR9, 0x1, UPT ;  /* 0x000000010900788c */ /* 0x000fe6000bf05270 */
[----:B------:R-:W-:Y:S01]  /*6d10*/  LOP3.LUT R4, R4, 0x1, RZ, 0xc0, !PT ;  /* 0x0000000104047812 */ /* 0x000fe200078ec0ff */
[----:B------:R-:W-:Y:S02]  /*6d20*/  IMAD R6, RZ, RZ, -UR5 ;  /* 0x80000005ff067e24 */ /* 0x000fe4000f8e02ff */
[----:B------:R-:W-:Y:S02]  /*6d30*/  IMAD.U32 R64, RZ, RZ, UR5 ;  /* 0x00000005ff407e24 */ /* 0x000fe4000f8e00ff */
[----:B------:R-:W-:Y:S01]  /*6d40*/  IMAD R65, R6, UR10, R65 ;  /* 0x0000000a06417c24 */ /* 0x000fe2000f8e0241 */
[----:B----4-:R-:W-:Y:S04]  /*6d50*/  SHF.L.U32 R0, R47, 0x1f, RZ ;  /* 0x0000001f2f007819 */ /* 0x010fe800000006ff */
[----:B------:R4:W4:Y:S01]  /*6d60*/  SYNCS.PHASECHK.TRANS64.TRYWAIT P0, [R70+URZ+0x170], R0 ;  /* 0x00017000460075a7 */ /* 0x00092200080011ff */
[----:B-1----:R-:W-:Y:S07]  /*6d70*/  UIMAD.WIDE.U32 UR6, UR5, UR12, URZ ;  /* 0x0000000c050672a5 */ /* 0x002fee000f8e00ff */
[----:B------:R-:W-:Y:S02]  /*6d80*/  UMOV UR4, UR7 ;  /* 0x0000000700047c82 */ /* 0x000fe40008000000 */
[----:B------:R-:W-:Y:S04]  /*6d90*/  USHF.R.U32.HI UR4, URZ, UR13, UR4 ;  /* 0x0000000dff047299 */ /* 0x000fe80008011604 */
[----:B------:R-:W-:Y:S02]  /*6da0*/  USEL UR4, UR5, UR4, !UP0 ;  /* 0x0000000405047287 */ /* 0x000fe4000c000000 */
[----:B------:R-:W-:Y:S02]  /*6db0*/  UISETP.NE.AND UP0, UPT, UR14, 0x1, UPT ;  /* 0x000000010e00788c */ /* 0x000fe4000bf05270 */
[----:B------:R-:W-:Y:S02]  /*6dc0*/  UIMAD.WIDE.U32 UR6, UR4, UR15, URZ ;  /* 0x0000000f040672a5 */ /* 0x000fe4000f8e00ff */
[----:B------:R-:W-:Y:S02]  /*6dd0*/  IMAD.U32 R63, RZ, RZ, UR4 ;  /* 0x00000004ff3f7e24 */ /* 0x000fe4000f8e00ff */
[----:B------:R-:W-:Y:S01]  /*6de0*/  PLOP3.LUT P2, PT, PT, PT, UP0, 0x80, 0x8 ;  /* 0x000000000008781c */ /* 0x000fe20003f4f008 */
[----:B------:R-:W-:Y:S02]  /*6df0*/  IMAD R5, RZ, RZ, -UR4 ;  /* 0x80000004ff057e24 */ /* 0x000fe4000f8e02ff */
[----:B------:R-:W-:Y:S01]  /*6e00*/  UMOV UR6, UR7 ;  /* 0x0000000700067c82 */ /* 0x000fe20008000000 */
[----:B------:R-:W-:Y:S01]  /*6e10*/  IMAD.U32 R62, RZ, RZ, UR4 ;  /* 0x00000004ff3e7e24 */ /* 0x000fe2000f8e00ff */
[----:B---3--:R-:W-:Y:S01]  /*6e20*/  USHF.R.U32.HI UR6, URZ, UR11, UR6 ;  /* 0x0000000bff067299 */ /* 0x008fe20008011606 */
[----:B------:R-:W-:Y:S05]  /*6e30*/  IMAD R64, R5, UR9, R64 ;  /* 0x0000000905407c24 */ /* 0x000fea000f8e0240 */
[----:B------:R-:W-:Y:S02]  /*6e40*/  SEL R63, R63, UR6, !P2 ;  /* 0x000000063f3f7c07 */ /* 0x000fe4000d000000 */
[----:B------:R-:W-:Y:S03]  /*6e50*/  ISETP.NE.U32.AND P2, PT, R4, 0x1, PT ;  /* 0x000000010400780c */ /* 0x000fe60003f45070 */
[----:B------:R-:W-:Y:S01]  /*6e60*/  IMAD.MOV R3, RZ, RZ, -R63 ;  /* 0x000000ffff037224 */ /* 0x000fe200078e0a3f */
[----:B------:R-:W-:Y:S03]  /*6e70*/  P2R R74, PR, RZ, 0x4 ;  /* 0x00000004ff4a7803 */ /* 0x000fe60000000000 */
[----:B------:R-:W-:Y:S01]  /*6e80*/  IMAD R62, R3, UR14, R62 ;  /* 0x0000000e033e7c24 */ /* 0x000fe2000f8e023e */
[----:B--2---:R-:W-:Y:S01]  /*6e90*/  @P5 SEL R73, RZ, 0x1, !P1 ;  /* 0x00000001ff495807 */ /* 0x004fe20004800000 */
[----:B------:R-:W-:Y:S06]  /*6ea0*/  @!P5 BRA `(.L_x_104) ;  /* 0x000000000044d947 */ /* 0x000fec0003800000 */
[----:B------:R-:W-:Y:S01]  /*6eb0*/  IMAD.MOV.U32 R38, RZ, RZ, RZ ;  /* 0x000000ffff267224 */ /* 0x000fe200078e00ff */
[----:B------:R-:W-:Y:S01]  /*6ec0*/  ISETP.NE.AND P1, PT, R73, RZ, PT ;  /* 0x000000ff4900720c */ /* 0x000fe20003f25270 */
[----:B------:R-:W-:Y:S01]  /*6ed0*/  BSSY B0, `(.L_x_105) ;  /* 0x0000008000007945 */ /* 0x000fe20003800000 */
[----:B------:R-:W-:Y:S02]  /*6ee0*/  CS2R R30, SRZ ;  /* 0x00000000001e7805 */ /* 0x000fe4000001ff00 */
[----:B------:R-:W-:Y:S02]  /*6ef0*/  CS2R R28, SRZ ;  /* 0x00000000001c7805 */ /* 0x000fe4000001ff00 */
[----:B------:R-:W-:Y:S07]  /*6f00*/  CS2R R36, SRZ ;  /* 0x0000000000247805 */ /* 0x000fee000001ff00 */
[----:B------:R-:W-:Y:S05]  /*6f10*/  @P1 BRA `(.L_x_106) ;  /* 0x00000000000c1947 */ /* 0x000fea0003800000 */
[----:B------:R-:W-:Y:S04]  /*6f20*/  SHF.L.U32 R3, R48, 0x1f, RZ ;  /* 0x0000001f30037819 */ /* 0x000fe800000006ff */
[----:B------:R-:W1:Y:S02]  /*6f30*/  SYNCS.PHASECHK.TRANS64.TRYWAIT P1, [UR49+0x110], R3 ;  /* 0x00011003ff0075a7 */ /* 0x000e640008021131 */
[----:B-1----:R-:W-:Y:S05]  /*6f40*/  @!P1 BRA `(.L_x_107) ;  /* 0x0000003000a89947 */ /* 0x002fea0003800000 */
.L_x_106:
[----:B------:R-:W-:Y:S05]  /*6f50*/  BSYNC B0 ;  /* 0x0000000000007941 */ /* 0x000fea0003800000 */
.L_x_105:
[----:B------:R-:W-:Y:S01]  /*6f60*/  ISETP.NE.AND P1, PT, R74, RZ, PT ;  /* 0x000000ff4a00720c */ /* 0x000fe20003f25270 */
[----:B------:R-:W-:Y:S11]  /*6f70*/  HFMA2 R71, -RZ, RZ, 0, 5.9604644775390625e-08 ;  /* 0x00000001ff477431 */ /* 0x000ff600000001ff */
[----:B------:R-:W-:Y:S01]  /*6f80*/  @!UPT UIADD3 URZ, UPT, UPT, URZ, URZ, URZ ;  /* 0x000000fffffff290 */ /* 0x000fe2000fffe0ff */
[----:B------:R-:W-:Y:S05]  /*6f90*/  @P1 WARPSYNC.ALL ;  /* 0x0000000000001948 */ /* 0x000fea0003800000 */
[----:B------:R2:W3:Y:S04]  /*6fa0*/  @P1 LDSM.16.M88.4 R28, [R72+UR49+0x200] ;  /* 0x00020031481c183b */ /* 0x0004e80008000200 */
[----:B------:R2:W1:Y:S02]  /*6fb0*/  @P1 LDSM.16.M88.4 R36, [R68+0x200] ;  /* 0x000200004424183b */ /* 0x0004640000000200 */
.L_x_104:
[----:B------:R-:W-:Y:S05]  /*6fc0*/  BSYNC B1 ;  /* 0x0000000000017941 */ /* 0x000fea0003800000 */
.L_x_103:
[----:B-1----:R-:W-:Y:S04]  /*6fd0*/  SHF.R.U32.HI R2, RZ, 0x15, R25 ;  /* 0x00000015ff027819 */ /* 0x002fe80000011619 */
[----:B------:R-:W-:Y:S01]  /*6fe0*/  LOP3.LUT P1, RZ, R2, 0x3, R52, 0x48, !PT ;  /* 0x0000000302ff7812 */ /* 0x000fe20007824834 */
[----:B------:R-:W-:Y:S01]  /*6ff0*/  @!UPT UIADD3 URZ, UPT, UPT, URZ, URZ, URZ ;  /* 0x000000fffffff290 */ /* 0x000fe2000fffe0ff */
[----:B----4-:R-:W-:Y:S11]  /*7000*/  @P0 BRA `(.L_x_108) ;  /* 0x0000000000080947 */ /* 0x010ff60003800000 */
[----:B------:R-:W1:Y:S02]  /*7010*/  SYNCS.PHASECHK.TRANS64.TRYWAIT P0, [R70+URZ+0x170], R0 ;  /* 0x00017000460075a7 */ /* 0x000e6400080011ff */
[----:B-1----:R-:W-:Y:S05]  /*7020*/  @!P0 BRA `(.L_x_109) ;  /* 0x0000003000888947 */ /* 0x002fea0003800000 */
.L_x_108:
[----:B------:R-:W-:Y:S05]  /*7030*/  @!P1 BRA `(.L_x_110) ;  /* 0x0000000000409947 */ /* 0x000fea0003800000 */
[----:B------:R-:W4:Y:S01]  /*7040*/  LDCU.64 UR8, c[0x4][0x70] ;  /* 0x01000e00ff0877ac */ /* 0x000f220008000a00 */
[----:B------:R-:W-:Y:S01]  /*7050*/  MOV R3, 0x0 ;  /* 0x0000000000037802 */ /* 0x000fe20000000f00 */
[----:B------:R-:W-:Y:S02]  /*7060*/  HFMA2 R12, -RZ, RZ, 0, 5.9604644775390625e-08 ;  /* 0x00000001ff0c7431 */ /* 0x000fe400000001ff */
[----:B------:R-:W-:Y:S02]  /*7070*/  IMAD.MOV.U32 R8, RZ, RZ, 0x192 ;  /* 0x00000192ff087424 */ /* 0x000fe400078e00ff */
[----:B------:R-:W-:Y:S01]  /*7080*/  IMAD.MOV.U32 R13, RZ, RZ, RZ ;  /* 0x000000ffff0d7224 */ /* 0x000fe200078e00ff */
[----:B------:R-:W5:Y:S01]  /*7090*/  LDCU.64 UR6, c[0x4][0x78] ;  /* 0x01000f00ff0677ac */ /* 0x000f620008000a00 */
[----:B------:R-:W1:Y:S01]  /*70a0*/  LDC.64 R2, c[0x4][R3] ;  /* 0x0100000003027b82 */ /* 0x000e620000000a00 */
[----:B------:R-:W2:Y:S01]  /*70b0*/  LDCU.64 UR4, c[0x4][0x10] ;  /* 0x01000200ff0477ac */ /* 0x000ea20008000a00 */
[----:B----4-:R-:W-:Y:S01]  /*70c0*/  MOV R5, UR9 ;  /* 0x0000000900057c02 */ /* 0x010fe20008000f00 */
[----:B------:R-:W-:Y:S01]  /*70d0*/  IMAD.U32 R4, RZ, RZ, UR8 ;  /* 0x00000008ff047e24 */ /* 0x000fe2000f8e00ff */
[----:B-----5:R-:W-:Y:S01]  /*70e0*/  MOV R7, UR7 ;  /* 0x0000000700077c02 */ /* 0x020fe20008000f00 */
[----:B------:R-:W-:Y:S01]  /*70f0*/  IMAD.U32 R6, RZ, RZ, UR6 ;  /* 0x00000006ff067e24 */ /* 0x000fe2000f8e00ff */
[----:B--2---:R-:W-:Y:S01]  /*7100*/  MOV R11, UR5 ;  /* 0x00000005000b7c02 */ /* 0x004fe20008000f00 */
[----:B------:R-:W-:Y:S02]  /*7110*/  IMAD.U32 R10, RZ, RZ, UR4 ;  /* 0x00000004ff0a7e24 */ /* 0x000fe4000f8e00ff */
[----:B------:R-:W-:Y:S07]  /*7120*/  LEPC R20, `(.L_x_110) ;  /* 0x000000001014794e */ /* 0x000fee0000000000 */
[----:B-1-3--:R-:W-:Y:S05]  /*7130*/  CALL.ABS.NOINC R2 ;  /* 0x0000000002007343 */ /* 0x00afea0003c00000 */
.L_x_110:
[C---:B---3--:R-:W-:Y:S01]  /*7140*/  SHF.L.U32 R20, R28.reuse, 0x10, RZ ;  /* 0x000000101c147819 */ /* 0x048fe200000006ff */
[----:B------:R-:W-:Y:S05]  /*7150*/  WARPSYNC.ALL ;  /* 0x0000000000007948 */ /* 0x000fea0003800000 */
[----:B------:R-:W-:Y:S01]  /*7160*/  R2UR UR4, R25 ;  /* 0x00000000190472ca */ /* 0x000fe200000e0000 */
[----:B------:R-:W-:Y:S01]  /*7170*/  BSSY.RECONVERGENT B0, `(.L_x_111) ;  /* 0x0000051000007945 */ /* 0x000fe20003800200 */
[----:B------:R-:W-:Y:S02]  /*7180*/  LOP3.LUT R21, R28, 0xffff0000, RZ, 0xc0, !PT ;  /* 0xffff00001c157812 */ /* 0x000fe400078ec0ff */
[C---:B------:R-:W-:Y:S02]  /*7190*/  SHF.L.U32 R26, R29.reuse, 0x10, RZ ;  /* 0x000000101d1a7819 */ /* 0x040fe400000006ff */
[----:B------:R-:W-:Y:S07]  /*71a0*/  ISETP.NE.AND P0, PT, R50, RZ, PT ;  /* 0x000000ff3200720c */ /* 0x000fee0003f05270 */
[----:B------:R-:W1:Y:S02]  /*71b0*/  LDTM.16dp256bit.x4 R4, tmem[UR4] ;  /* 0x00000004000479ee */ /* 0x000e640008120000 */
[C---:B-1----:R-:W-:Y:S01]  /*71c0*/  FMUL R0, R24.reuse, R4 ;  /* 0x0000000418007220 */ /* 0x042fe20000400000 */
[C---:B------:R-:W-:Y:S01]  /*71d0*/  FMUL R4, R24.reuse, R8 ;  /* 0x0000000818047220 */ /* 0x040fe20000400000 */
[C---:B------:R-:W-:Y:S01]  /*71e0*/  FMUL R8, R24.reuse, R12 ;  /* 0x0000000c18087220 */ /* 0x040fe20000400000 */
[C---:B------:R-:W-:Y:S01]  /*71f0*/  FMUL R2, R24.reuse, R5 ;  /* 0x0000000518027220 */ /* 0x040fe20000400000 */
[C---:B------:R-:W-:Y:S01]  /*7200*/  FMUL R12, R24.reuse, R16 ;  /* 0x00000010180c7220 */ /* 0x040fe20000400000 */
[----:B------:R-:W-:Y:S01]  /*7210*/  LOP3.LUT R16, R29, 0xffff0000, RZ, 0xc0, !PT ;  /* 0xffff00001d107812 */ /* 0x000fe200078ec0ff */
[C---:B------:R-:W-:Y:S01]  /*7220*/  FMUL R3, R24.reuse, R6 ;  /* 0x0000000618037220 */ /* 0x040fe20000400000 */
[C---:B------:R-:W-:Y:S01]  /*7230*/  FMUL R7, R24.reuse, R7 ;  /* 0x0000000718077220 */ /* 0x040fe20000400000 */
[C---:B------:R-:W-:Y:S01]  /*7240*/  FFMA R0, R27.reuse, R20, R0 ;  /* 0x000000141b007223 */ /* 0x040fe20000000000 */
[C---:B------:R-:W-:Y:S01]  /*7250*/  FFMA R2, R27.reuse, R21, R2 ;  /* 0x000000151b027223 */ /* 0x040fe20000000002 */
[C---:B------:R-:W-:Y:S01]  /*7260*/  FMUL R5, R24.reuse, R9 ;  /* 0x0000000918057220 */ /* 0x040fe20000400000 */
[C---:B------:R-:W-:Y:S01]  /*7270*/  FFMA R3, R27.reuse, R26, R3 ;  /* 0x0000001a1b037223 */ /* 0x040fe20000000003 */
[----:B------:R-:W-:Y:S01]  /*7280*/  FMUL R9, R24, R13 ;  /* 0x0000000d18097220 */ /* 0x000fe20000400000 */
[----:B------:R-:W-:Y:S01]  /*7290*/  FFMA R7, R27, R16, R7 ;  /* 0x000000101b077223 */ /* 0x000fe20000000007 */
[----:B------:R-:W-:Y:S01]  /*72a0*/  LOP3.LUT R16, R30, 0xffff0000, RZ, 0xc0, !PT ;  /* 0xffff00001e107812 */ /* 0x000fe200078ec0ff */
[----:B------:R-:W-:Y:S01]  /*72b0*/  FMUL R6, R24, R10 ;  /* 0x0000000a18067220 */ /* 0x000fe20000400000 */
[----:B------:R-:W-:Y:S01]  /*72c0*/  F2FP.BF16.F32.PACK_AB R32, R2, R0 ;  /* 0x000000000220723e */ /* 0x000fe200000010ff */
[----:B------:R-:W-:Y:S01]  /*72d0*/  FMUL R13, R24, R17 ;  /* 0x00000011180d7220 */ /* 0x000fe20000400000 */
[----:B------:R-:W-:Y:S01]  /*72e0*/  SHF.L.U32 R17, R30, 0x10, RZ ;  /* 0x000000101e117819 */ /* 0x000fe200000006ff */
[C---:B------:R-:W-:Y:S01]  /*72f0*/  FMUL R10, R24.reuse, R14 ;  /* 0x0000000e180a7220 */ /* 0x040fe20000400000 */
[C---:B------:R-:W-:Y:S01]  /*7300*/  LOP3.LUT R0, R31.reuse, 0xffff0000, RZ, 0xc0, !PT ;  /* 0xffff00001f007812 */ /* 0x040fe200078ec0ff */
[----:B------:R-:W-:Y:S01]  /*7310*/  FMUL R14, R24, R18 ;  /* 0x00000012180e7220 */ /* 0x000fe20000400000 */
[----:B------:R-:W-:Y:S01]  /*7320*/  SHF.L.U32 R18, R31, 0x10, RZ ;  /* 0x000000101f127819 */ /* 0x000fe200000006ff */
[----:B------:R-:W-:Y:S01]  /*7330*/  FFMA R4, R27, R17, R4 ;  /* 0x000000111b047223 */ /* 0x000fe20000000004 */
[----:B------:R-:W-:Y:S01]  /*7340*/  F2FP.BF16.F32.PACK_AB R33, R7, R3 ;  /* 0x000000030721723e */ /* 0x000fe200000010ff */
[C---:B------:R-:W-:Y:S01]  /*7350*/  FFMA R5, R27.reuse, R16, R5 ;  /* 0x000000101b057223 */ /* 0x040fe20000000005 */
[----:B------:R-:W-:Y:S01]  /*7360*/  SHF.L.U32 R2, R36, 0x10, RZ ;  /* 0x0000001024027819 */ /* 0x000fe200000006ff */
[----:B------:R-:W-:Y:S01]  /*7370*/  FMUL R11, R24, R11 ;  /* 0x0000000b180b7220 */ /* 0x000fe20000400000 */
[----:B------:R-:W-:Y:S01]  /*7380*/  LOP3.LUT R3, R36, 0xffff0000, RZ, 0xc0, !PT ;  /* 0xffff000024037812 */ /* 0x000fe200078ec0ff */
[----:B------:R-:W-:Y:S01]  /*7390*/  FFMA R6, R27, R18, R6 ;  /* 0x000000121b067223 */ /* 0x000fe20000000006 */
[----:B------:R-:W-:Y:S01]  /*73a0*/  SHF.L.U32 R7, R37, 0x10, RZ ;  /* 0x0000001025077819 */ /* 0x000fe200000006ff */
[----:B------:R-:W-:Y:S01]  /*73b0*/  FFMA R11, R27, R0, R11 ;  /* 0x000000001b0b7223 */ /* 0x000fe2000000000b */
[----:B------:R-:W-:Y:S01]  /*73c0*/  LOP3.LUT R0, R37, 0xffff0000, RZ, 0xc0, !PT ;  /* 0xffff000025007812 */ /* 0x000fe200078ec0ff */
[C---:B------:R-:W-:Y:S01]  /*73d0*/  FFMA R8, R27.reuse, R2, R8 ;  /* 0x000000021b087223 */ /* 0x040fe20000000008 */
[C---:B------:R-:W-:Y:S01]  /*73e0*/  FFMA R9, R27.reuse, R3, R9 ;  /* 0x000000031b097223 */ /* 0x040fe20000000009 */
[----:B------:R-:W-:Y:S01]  /*73f0*/  FMUL R15, R24, R15 ;  /* 0x0000000f180f7220 */ /* 0x000fe20000400000 */
[C---:B------:R-:W-:Y:S01]  /*7400*/  SHF.L.U32 R2, R38.reuse, 0x10, RZ ;  /* 0x0000001026027819 */ /* 0x040fe200000006ff */
[----:B------:R-:W-:Y:S01]  /*7410*/  FFMA R10, R27, R7, R10 ;  /* 0x000000071b0a7223 */ /* 0x000fe2000000000a */
[----:B------:R-:W-:Y:S01]  /*7420*/  F2FP.BF16.F32.PACK_AB R34, R5, R4 ;  /* 0x000000040522723e */ /* 0x000fe200000010ff */
[----:B------:R-:W-:Y:S01]  /*7430*/  FFMA R15, R27, R0, R15 ;  /* 0x000000001b0f7223 */ /* 0x000fe2000000000f */
[----:B------:R-:W-:Y:S01]  /*7440*/  LOP3.LUT R3, R38, 0xffff0000, RZ, 0xc0, !PT ;  /* 0xffff000026037812 */ /* 0x000fe200078ec0ff */
[----:B------:R-:W-:Y:S01]  /*7450*/  FMUL R19, R24, R19 ;  /* 0x0000001318137220 */ /* 0x000fe20000400000 */
[----:B------:R-:W-:Y:S01]  /*7460*/  SHF.L.U32 R4, R39, 0x10, RZ ;  /* 0x0000001027047819 */ /* 0x000fe200000006ff */
[----:B------:R-:W-:Y:S01]  /*7470*/  FFMA R12, R27, R2, R12 ;  /* 0x000000021b0c7223 */ /* 0x000fe2000000000c */
[----:B------:R-:W-:Y:S01]  /*7480*/  LOP3.LUT R5, R39, 0xffff0000, RZ, 0xc0, !PT ;  /* 0xffff000027057812 */ /* 0x000fe200078ec0ff */
[----:B------:R-:W-:Y:S01]  /*7490*/  FFMA R13, R27, R3, R13 ;  /* 0x000000031b0d7223 */ /* 0x000fe2000000000d */
[----:B------:R-:W-:Y:S01]  /*74a0*/  F2FP.BF16.F32.PACK_AB R35, R11, R6 ;  /* 0x000000060b23723e */ /* 0x000fe200000010ff */
[----:B------:R-:W-:Y:S01]  /*74b0*/  FFMA R14, R27, R4, R14 ;  /* 0x000000041b0e7223 */ /* 0x000fe2000000000e */
[----:B------:R-:W-:Y:S01]  /*74c0*/  F2FP.BF16.F32.PACK_AB R8, R9, R8 ;  /* 0x000000080908723e */ /* 0x000fe200000010ff */
[----:B------:R-:W-:Y:S01]  /*74d0*/  FFMA R19, R27, R5, R19 ;  /* 0x000000051b137223 */ /* 0x000fe20000000013 */
[----:B------:R-:W-:Y:S01]  /*74e0*/  F2FP.BF16.F32.PACK_AB R9, R15, R10 ;  /* 0x0000000a0f09723e */ /* 0x000fe200000010ff */
[----:B------:R1:W-:Y:S01]  /*74f0*/  STSM.16.M88.4 [R69+0x200], R32 ;  /* 0x0002002045007844 */ /* 0x0003e20000000200 */
[----:B------:R-:W-:Y:S02]  /*7500*/  F2FP.BF16.F32.PACK_AB R10, R13, R12 ;  /* 0x0000000c0d0a723e */ /* 0x000fe400000010ff */
[----:B------:R-:W-:Y:S05]  /*7510*/  F2FP.BF16.F32.PACK_AB R11, R19, R14 ;  /* 0x0000000e130b723e */ /* 0x000fea00000010ff */
[----:B------:R1:W-:Y:S01]  /*7520*/  STSM.16.M88.4 [R68+0x200], R8 ;  /* 0x0002000844007844 */ /* 0x0003e20000000200 */
[----:B------:R-:W-:Y:S01]  /*7530*/  @!PT LDS RZ, [RZ] ;  /* 0x00000000fffff984 */ /* 0x000fe20000000800 */
[----:B------:R-:W-:Y:S01]  /*7540*/  @!PT LDS RZ, [RZ] ;  /* 0x00000000fffff984 */ /* 0x000fe20000000800 */
[----:B------:R-:W-:Y:S01]  /*7550*/  @!PT LDS RZ, [RZ] ;  /* 0x00000000fffff984 */ /* 0x000fe20000000800 */
[----:B------:R-:W-:Y:S01]  /*7560*/  @!PT LDS RZ, [RZ] ;  /* 0x00000000fffff984 */ /* 0x000fe20000000800 */
[----:B------:R3:W-:Y:S07]  /*7570*/  MEMBAR.ALL.CTA ;  /* 0x0000000000007992 */ /* 0x0007ee0000008000 */
[----:B---3--:R-:W3:Y:S02]  /*7580*/  FENCE.VIEW.ASYNC.S ;  /* 0x00000000000073c6 */ /* 0x008ee40000000000 */
[----:B---3--:R-:W-:Y:S06]  /*7590*/  BAR.SYNC.DEFER_BLOCKING 0x1, 0x80 ;  /* 0x0042000000007b1d */ /* 0x008fec0000010000 */
[----:B------:R-:W-:Y:S05]  /*75a0*/  @P0 BRA `(.L_x_112) ;  /* 0x0000000000340947 */ /* 0x000fea0003800000 */
[----:B------:R-:W3:Y:S01]  /*75b0*/  LDCU.64 UR6, c[0x0][0x348] ;  /* 0x00006900ff0677ac */ /* 0x000ee20008000a00 */
[----:B------:R-:W-:Y:S02]  /*75c0*/  R2UR UR42, R65 ;  /* 0x00000000412a72ca */ /* 0x000fe400000e0000 */
[----:B------:R-:W-:Y:S01]  /*75d0*/  R2UR UR43, R64 ;  /* 0x00000000402b72ca */ /* 0x000fe200000e0000 */
[----:B------:R-:W-:Y:S01]  /*75e0*/  UIADD3 UR4, UPT, UPT, UR49, 0x200, URZ ;  /* 0x0000020031047890 */ /* 0x000fe2000fffe0ff */
[----:B------:R-:W-:Y:S02]  /*75f0*/  R2UR UR44, R62 ;  /* 0x000000003e2c72ca */ /* 0x000fe400000e0000 */
[----:B------:R-:W-:Y:S03]  /*7600*/  R2UR UR45, R63 ;  /* 0x000000003f2d72ca */ /* 0x000fe600000e0000 */
[----:B------:R-:W-:Y:S05]  /*7610*/  IMAD.U32 R60, RZ, RZ, UR4 ;  /* 0x00000004ff3c7e24 */ /* 0x000fea000f8e00ff */
[----:B------:R-:W-:Y:S01]  /*7620*/  R2UR UR40, R60 ;  /* 0x000000003c2872ca */ /* 0x000fe200000e0000 */
[----:B---3--:R-:W-:Y:S04]  /*7630*/  UIADD3 UR4, UP0, UPT, UR6, 0x780, URZ ;  /* 0x0000078006047890 */ /* 0x008fe8000ff1e0ff */
[----:B------:R-:W-:Y:S09]  /*7640*/  UIADD3.X UR5, UPT, UPT, URZ, UR7, URZ, UP0, !UPT ;  /* 0x00000007ff057290 */ /* 0x000ff200087fe4ff */
[----:B------:R3:W-:Y:S01]  /*7650*/  UTMASTG.5D.IM2COL [UR40], [UR4] ;  /* 0x00000028040073b5 */ /* 0x0007e20008060000 */
[----:B------:R0:W-:Y:S01]  /*7660*/  UTMACMDFLUSH ;  /* 0x00000000000079b7 */ /* 0x0001e20000000000 */
[----:B---3--:R-:W-:Y:S04]  /*7670*/  DEPBAR.LE SB0, 0x1 ;  /* 0x000080400000791a */ /* 0x008fe80000000000 */
.L_x_112:
[----:B------:R-:W-:Y:S05]  /*7680*/  BSYNC.RECONVERGENT B0 ;  /* 0x0000000000007941 */ /* 0x000fea0003800200 */
.L_x_111:
[----:B------:R-:W-:Y:S01]  /*7690*/  BAR.SYNC.DEFER_BLOCKING 0x1, 0x80 ;  /* 0x0042000000007b1d */ /* 0x000fe20000010000 */
[----:B------:R-:W-:Y:S01]  /*76a0*/  ISETP.NE.AND P1, PT, R67, RZ, PT ;  /* 0x000000ff4300720c */ /* 0x000fe20003f25270 */
[----:B------:R-:W-:Y:S01]  /*76b0*/  UISETP.NE.AND UP0, UPT, UR52, URZ, UPT ;  /* 0x000000ff3400728c */ /* 0x000fe2000bf05270 */
[----:B------:R-:W-:Y:S11]  /*76c0*/  LEA R4, R71, UR49, 0x3 ;  /* 0x0000003147047c11 */ /* 0x000ff6000f8e18ff */
[----:B------:R-:W-:Y:S01]  /*76d0*/  @P1 SHF.L.U32 R3, R48, 0x1f, RZ ;  /* 0x0000001f30031819 */ /* 0x000fe200000006ff */
[----:B------:R-:W-:Y:S06]  /*76e0*/  BRA.U !UP0, `(.L_x_113) ;  /* 0x0000000108247547 */ /* 0x000fec000b800000 */
[----:B------:R-:W3:Y:S01]  /*76f0*/  S2R R0, SR_CgaCtaId ;  /* 0x0000000000007919 */ /* 0x000ee20000008800 */
[----:B------:R-:W-:Y:S01]  /*7700*/  IMAD.U32 R2, RZ, RZ, UR50 ;  /* 0x00000032ff027e24 */ /* 0x000fe2000f8e00ff */
[----:B------:R-:W-:Y:S04]  /*7710*/  UIADD3 UR4, UPT, UPT, UR50, 0x1, URZ ;  /* 0x0000000132047890 */ /* 0x000fe8000fffe0ff */
[----:B------:R-:W-:Y:S01]  /*7720*/  @P1 LEA R2, R2, UR49, 0x3 ;  /* 0x0000003102021c11 */ /* 0x000fe2000f8e18ff */
[----:B------:R-:W-:Y:S04]  /*7730*/  UISETP.NE.AND UP0, UPT, UR4, 0x4, UPT ;  /* 0x000000040400788c */ /* 0x000fe8000bf05270 */
[----:B------:R-:W-:Y:S01]  /*7740*/  @P1 VIADD R2, R2, 0x130 ;  /* 0x0000013002021836 */ /* 0x000fe20000000000 */
[----:B------:R-:W-:Y:S04]  /*7750*/  USEL UR50, UR4, URZ, UP0 ;  /* 0x000000ff04327287 */ /* 0x000fe80008000000 */
[----:B---3--:R-:W-:Y:S04]  /*7760*/  @P1 PRMT R0, R0, 0x654, R2 ;  /* 0x0000065400001816 */ /* 0x008fe80000000002 */
[----:B------:R3:W-:Y:S04]  /*7770*/  @P1 SYNCS.ARRIVE.TRANS64.RED.A1T0 RZ, [R0+URZ], RZ ;  /* 0x000000ff00ff19a7 */ /* 0x0007e800081004ff */
.L_x_113:
[----:B------:R-:W4:Y:S01]  /*7780*/  @P1 SYNCS.PHASECHK.TRANS64.TRYWAIT P0, [R4+URZ+0x110], R3 ;  /* 0x00011003040015a7 */ /* 0x000f2200080011ff */
[----:B------:R-:W-:Y:S01]  /*7790*/  BSSY B1, `(.L_x_114) ;  /* 0x0000013000017945 */ /* 0x000fe20003800000 */
[----:B----4-:R-:W-:Y:S03]  /*77a0*/  @P1 SEL R73, RZ, 0x1, !P0 ;  /* 0x00000001ff491807 */ /* 0x010fe60004000000 */
[----:B------:R-:W-:Y:S05]  /*77b0*/  @!P1 BRA `(.L_x_115) ;  /* 0x0000000000409947 */ /* 0x000fea0003800000 */
[----:B------:R-:W-:Y:S01]  /*77c0*/  ISETP.NE.AND P1, PT, R74, RZ, PT ;  /* 0x000000ff4a00720c */ /* 0x000fe20003f25270 */
[----:B------:R-:W-:Y:S01]  /*77d0*/  BSSY B0, `(.L_x_116) ;  /* 0x0000009000007945 */ /* 0x000fe20003800000 */
[----:B------:R-:W-:Y:S11]  /*77e0*/  ISETP.NE.AND P0, PT, R73, RZ, PT ;  /* 0x000000ff4900720c */ /* 0x000ff60003f05270 */
[----:B------:R-:W-:Y:S05]  /*77f0*/  @P1 IMAD R3, R71, 0x1000, R72 ;  /* 0x0000100047031824 */ /* 0x000fea00078e0248 */
[----:B------:R-:W-:Y:S05]  /*7800*/  @P1 IADD3 R2, PT, PT, R3, UR49, RZ ;  /* 0x0000003103021c10 */ /* 0x000fea000fffe0ff */
[----:B------:R-:W-:Y:S01]  /*7810*/  @P1 IMAD.IADD R2, R61, 0x1, R2 ;  /* 0x000000013d021824 */ /* 0x000fe200078e0202 */
[----:B------:R-:W-:Y:S06]  /*7820*/  @P0 BRA `(.L_x_117) ;  /* 0x00000000000c0947 */ /* 0x000fec0003800000 */
[----:B---3--:R-:W-:Y:S04]  /*7830*/  SHF.L.U32 R0, R48, 0x1f, RZ ;  /* 0x0000001f30007819 */ /* 0x008fe800000006ff */
[----:B------:R-:W3:Y:S02]  /*7840*/  SYNCS.PHASECHK.TRANS64.TRYWAIT P0, [R4+URZ+0x110], R0 ;  /* 0x00011000040075a7 */ /* 0x000ee400080011ff */
[----:B---3--:R-:W-:Y:S05]  /*7850*/  @!P0 BRA `(.L_x_118) ;  /* 0x0000002800908947 */ /* 0x008fea0003800000 */
.L_x_117:
[----:B------:R-:W-:Y:S05]  /*7860*/  BSYNC B0 ;  /* 0x0000000000007941 */ /* 0x000fea0003800000 */
.L_x_116:
[----:B------:R-:W-:Y:S02]  /*7870*/  ISETP.NE.AND P0, PT, R74, RZ, PT ;  /* 0x000000ff4a00720c */ /* 0x000fe40003f05270 */
[----:B------:R-:W-:Y:S11]  /*7880*/  IADD3 R71, PT, PT, R71, 0x1, RZ ;  /* 0x0000000147477810 */ /* 0x000ff60007ffe0ff */
[----:B------:R-:W-:Y:S05]  /*7890*/  @P0 WARPSYNC.ALL ;  /* 0x0000000000000948 */ /* 0x000fea0003800000 */
[----:B------:R4:W1:Y:S04]  /*78a0*/  @P0 LDSM.16.M88.4 R28, [R3+UR49+0x200] ;  /* 0x00020031031c083b */ /* 0x0008680008000200 */
[----:B------:R4:W1:Y:S02]  /*78b0*/  @P0 LDSM.16.M88.4 R36, [R2+0x200] ;  /* 0x000200000224083b */ /* 0x0008640000000200 */
.L_x_115:
[----:B------:R-:W-:Y:S05]  /*78c0*/  BSYNC B1 ;  /* 0x0000000000017941 */ /* 0x000fea0003800000 */
.L_x_114:
[----:B---3--:R-:W-:Y:S05]  /*78d0*/  VIADD R0, R25, 0x20 ;  /* 0x0000002019007836 */ /* 0x008fea0000000000 */
[----:B------:R-:W-:Y:S04]  /*78e0*/  SHF.R.U32.HI R0, RZ, 0x15, R0 ;  /* 0x00000015ff007819 */ /* 0x000fe80000011600 */
[----:B------:R-:W-:Y:S11]  /*78f0*/  LOP3.LUT P0, RZ, R0, 0x3, R52, 0x48, !PT ;  /* 0x0000000300ff7812 */ /* 0x000ff60007804834 */
[----:B------:R-:W-:Y:S02]  /*7900*/  @!UPT UIADD3 URZ, UPT, UPT, URZ, URZ, URZ ;  /* 0x000000fffffff290 */ /* 0x000fe4000fffe0ff */
[----:B------:R-:W-:Y:S05]  /*7910*/  @!P0 BRA `(.L_x_119) ;  /* 0x0000000000408947 */ /* 0x000fea0003800000 */
[----:B------:R-:W3:Y:S01]  /*7920*/  LDCU.64 UR8, c[0x4][0x70] ;  /* 0x01000e00ff0877ac */ /* 0x000ee20008000a00 */
[----:B----4-:R-:W-:Y:S01]  /*7930*/  MOV R3, 0x0 ;  /* 0x0000000000037802 */ /* 0x010fe20000000f00 */
[----:B------:R-:W-:Y:S02]  /*7940*/  HFMA2 R12, -RZ, RZ, 0, 5.9604644775390625e-08 ;  /* 0x00000001ff0c7431 */ /* 0x000fe400000001ff */
[----:B-1----:R-:W-:Y:S02]  /*7950*/  IMAD.MOV.U32 R8, RZ, RZ, 0x192 ;  /* 0x00000192ff087424 */ /* 0x002fe400078e00ff */
[----:B------:R-:W-:Y:S01]  /*7960*/  IMAD.MOV.U32 R13, RZ, RZ, RZ ;  /* 0x000000ffff0d7224 */ /* 0x000fe200078e00ff */
[----:B------:R-:W1:Y:S01]  /*7970*/  LDCU.64 UR6, c[0x4][0x78] ;  /* 0x01000f00ff0677ac */ /* 0x000e620008000a00 */
[----:B------:R-:W4:Y:S01]  /*7980*/  LDC.64 R2, c[0x4][R3] ;  /* 0x0100000003027b82 */ /* 0x000f220000000a00 */
[----:B------:R-:W5:Y:S01]  /*7990*/  LDCU.64 UR4, c[0x4][0x10] ;  /* 0x01000200ff0477ac */ /* 0x000f620008000a00 */
[----:B---3--:R-:W-:Y:S01]  /*79a0*/  MOV R5, UR9 ;  /* 0x0000000900057c02 */ /* 0x008fe20008000f00 */
[----:B------:R-:W-:Y:S01]  /*79b0*/  IMAD.U32 R4, RZ, RZ, UR8 ;  /* 0x00000008ff047e24 */ /* 0x000fe2000f8e00ff */
[----:B-1----:R-:W-:Y:S01]  /*79c0*/  MOV R7, UR7 ;  /* 0x0000000700077c02 */ /* 0x002fe20008000f00 */
[----:B------:R-:W-:Y:S01]  /*79d0*/  IMAD.U32 R6, RZ, RZ, UR6 ;  /* 0x00000006ff067e24 */ /* 0x000fe2000f8e00ff */
[----:B-----5:R-:W-:Y:S01]  /*79e0*/  MOV R11, UR5 ;  /* 0x00000005000b7c02 */ /* 0x020fe20008000f00 */
[----:B------:R-:W-:Y:S02]  /*79f0*/  IMAD.U32 R10, RZ, RZ, UR4 ;  /* 0x00000004ff0a7e24 */ /* 0x000fe4000f8e00ff */
[----:B------:R-:W-:Y:S07]  /*7a00*/  LEPC R20, `(.L_x_119) ;  /* 0x000000001014794e */ /* 0x000fee0000000000 */
[----:B--2-4-:R-:W-:Y:S05]  /*7a10*/  CALL.ABS.NOINC R2 ;  /* 0x0000000002007343 */ /* 0x014fea0003c00000 */
.L_x_119:
[----:B-1--4-:R-:W-:Y:S01]  /*7a20*/  SHF.L.U32 R3, R28, 0x10, RZ ;  /* 0x000000101c037819 */ /* 0x012fe200000006ff */
[----:B------:R-:W-:Y:S05]  /*7a30*/  WARPSYNC.ALL ;  /* 0x0000000000007948 */ /* 0x000fea0003800000 */
[----:B------:R-:W-:Y:S01]  /*7a40*/  R2UR UR4, R25 ;  /* 0x00000000190472ca */ /* 0x000fe200000e0000 */
[----:B------:R-:W1:Y:S01]  /*7a50*/  S2R R75, SR_CgaCtaId ;  /* 0x00000000004b7919 */ /* 0x000e620000008800 */
[C---:B------:R-:W-:Y:S01]  /*7a60*/  SHF.L.U32 R20, R29.reuse, 0x10, RZ ;  /* 0x000000101d147819 */ /* 0x040fe200000006ff */
[----:B------:R-:W-:Y:S01]  /*7a70*/  BSSY.RECONVERGENT B0, `(.L_x_120) ;  /* 0x0000056000007945 */ /* 0x000fe20003800200 */
[----:B------:R-:W-:Y:S02]  /*7a80*/  LOP3.LUT R21, R29, 0xffff0000, RZ, 0xc0, !PT ;  /* 0xffff00001d157812 */ /* 0x000fe400078ec0ff */
[----:B------:R-:W-:Y:S02]  /*7a90*/  ISETP.NE.AND P6, PT, R67, RZ, PT ;  /* 0x000000ff4300720c */ /* 0x000fe40003fc5270 */
[----:B------:R-:W-:Y:S05]  /*7aa0*/  ISETP.NE.AND P0, PT, R50, RZ, PT ;  /* 0x000000ff3200720c */ /* 0x000fea0003f05270 */
[----:B------:R-:W3:Y:S02]  /*7ab0*/  LDTM.16dp256bit.x4 R4, tmem[UR4+0x20] ;  /* 0x00002004000479ee */ /* 0x000ee40008120000 */
[----:B---3--:R-:W-:Y:S01]  /*7ac0*/  FMUL R0, R24, R4 ;  /* 0x0000000418007220 */ /* 0x008fe20000400000 */
[----:B------:R-:W-:Y:S01]  /*7ad0*/  LOP3.LUT R4, R28, 0xffff0000, RZ, 0xc0, !PT ;  /* 0xffff00001c047812 */ /* 0x000fe200078ec0ff */
[C---:B------:R-:W-:Y:S01]  /*7ae0*/  FMUL R2, R24.reuse, R5 ;  /* 0x0000000518027220 */ /* 0x040fe20000400000 */
[C---:B------:R-:W-:Y:S01]  /*7af0*/  FMUL R7, R24.reuse, R7 ;  /* 0x0000000718077220 */ /* 0x040fe20000400000 */
[C---:B------:R-:W-:Y:S01]  /*7b00*/  FFMA R0, R27.reuse, R3, R0 ;  /* 0x000000031b007223 */ /* 0x040fe20000000000 */
[C---:B------:R-:W-:Y:S01]  /*7b10*/  FMUL R3, R24.reuse, R6 ;  /* 0x0000000618037220 */ /* 0x040fe20000400000 */
[C---:B------:R-:W-:Y:S01]  /*7b20*/  FFMA R2, R27.reuse, R4, R2 ;  /* 0x000000041b027223 */ /* 0x040fe20000000002 */
[C---:B------:R-:W-:Y:S01]  /*7b30*/  FMUL R4, R24.reuse, R8 ;  /* 0x0000000818047220 */ /* 0x040fe20000400000 */
[----:B------:R-:W-:Y:S01]  /*7b40*/  FMUL R8, R24, R12 ;  /* 0x0000000c18087220 */ /* 0x000fe20000400000 */
[C---:B------:R-:W-:Y:S01]  /*7b50*/  FFMA R3, R27.reuse, R20, R3 ;  /* 0x000000141b037223 */ /* 0x040fe20000000003 */
[----:B------:R-:W-:Y:S01]  /*7b60*/  FFMA R7, R27, R21, R7 ;  /* 0x000000151b077223 */ /* 0x000fe20000000007 */
[----:B------:R-:W-:Y:S01]  /*7b70*/  F2FP.BF16.F32.PACK_AB R32, R2, R0 ;  /* 0x000000000220723e */ /* 0x000fe200000010ff */
[----:B------:R-:W-:Y:S01]  /*7b80*/  FMUL R12, R24, R16 ;  /* 0x00000010180c7220 */ /* 0x000fe20000400000 */
[----:B------:R-:W-:Y:S01]  /*7b90*/  SHF.L.U32 R16, R30, 0x10, RZ ;  /* 0x000000101e107819 */ /* 0x000fe200000006ff */
[----:B------:R-:W-:Y:S01]  /*7ba0*/  FMUL R5, R24, R9 ;  /* 0x0000000918057220 */ /* 0x000fe20000400000 */
[----:B------:R-:W-:Y:S01]  /*7bb0*/  LOP3.LUT R0, R30, 0xffff0000, RZ, 0xc0, !PT ;  /* 0xffff00001e007812 */ /* 0x000fe200078ec0ff */
[C---:B------:R-:W-:Y:S01]  /*7bc0*/  FMUL R6, R24.reuse, R10 ;  /* 0x0000000a18067220 */ /* 0x040fe20000400000 */
[----:B------:R-:W-:Y:S01]  /*7bd0*/  SHF.L.U32 R2, R31, 0x10, RZ ;  /* 0x000000101f027819 */ /* 0x000fe200000006ff */
[----:B------:R-:W-:Y:S01]  /*7be0*/  FFMA R4, R27, R16, R4 ;  /* 0x000000101b047223 */ /* 0x000fe20000000004 */
[----:B------:R-:W-:Y:S01]  /*7bf0*/  F2FP.BF16.F32.PACK_AB R33, R7, R3 ;  /* 0x000000030721723e */ /* 0x000fe200000010ff */
[----:B------:R-:W-:Y:S01]  /*7c00*/  FFMA R5, R27, R0, R5 ;  /* 0x000000001b057223 */ /* 0x000fe20000000005 */
[----:B------:R-:W-:Y:S01]  /*7c10*/  LOP3.LUT R3, R31, 0xffff0000, RZ, 0xc0, !PT ;  /* 0xffff00001f037812 */ /* 0x000fe200078ec0ff */
[----:B------:R-:W-:Y:S01]  /*7c20*/  FMUL R11, R24, R11 ;  /* 0x0000000b180b7220 */ /* 0x000fe20000400000 */
[C---:B------:R-:W-:Y:S01]  /*7c30*/  SHF.L.U32 R0, R36.reuse, 0x10, RZ ;  /* 0x0000001024007819 */ /* 0x040fe200000006ff */
[C---:B------:R-:W-:Y:S01]  /*7c40*/  FFMA R6, R27.reuse, R2, R6 ;  /* 0x000000021b067223 */ /* 0x040fe20000000006 */
[----:B------:R-:W-:Y:S01]  /*7c50*/  LOP3.LUT R2, R36, 0xffff0000, RZ, 0xc0, !PT ;  /* 0xffff000024027812 */ /* 0x000fe200078ec0ff */
[----:B------:R-:W-:Y:S01]  /*7c60*/  FFMA R11, R27, R3, R11 ;  /* 0x000000031b0b7223 */ /* 0x000fe2000000000b */
[----:B------:R-:W-:Y:S01]  /*7c70*/  SHF.L.U32 R3, R37, 0x10, RZ ;  /* 0x0000001025037819 */ /* 0x000fe200000006ff */
[C---:B------:R-:W-:Y:S01]  /*7c80*/  FMUL R9, R24.reuse, R13 ;  /* 0x0000000d18097220 */ /* 0x040fe20000400000 */
[----:B------:R-:W-:Y:S01]  /*7c90*/  F2FP.BF16.F32.PACK_AB R34, R5, R4 ;  /* 0x000000040522723e */ /* 0x000fe200000010ff */
[----:B------:R-:W-:Y:S01]  /*7ca0*/  FMUL R10, R24, R14 ;  /* 0x0000000e180a7220 */ /* 0x000fe20000400000 */
[----:B------:R-:W-:Y:S01]  /*7cb0*/  SHF.L.U32 R4, R39, 0x10, RZ ;  /* 0x0000001027047819 */ /* 0x000fe200000006ff */
[----:B------:R-:W-:Y:S01]  /*7cc0*/  FFMA R8, R27, R0, R8 ;  /* 0x000000001b087223 */ /* 0x000fe20000000008 */
[----:B------:R-:W-:Y:S01]  /*7cd0*/  LOP3.LUT R0, R37, 0xffff0000, RZ, 0xc0, !PT ;  /* 0xffff000025007812 */ /* 0x000fe200078ec0ff */
[C---:B------:R-:W-:Y:S01]  /*7ce0*/  FFMA R9, R27.reuse, R2, R9 ;  /* 0x000000021b097223 */ /* 0x040fe20000000009 */
[C---:B------:R-:W-:Y:S01]  /*7cf0*/  SHF.L.U32 R2, R38.reuse, 0x10, RZ ;  /* 0x0000001026027819 */ /* 0x040fe200000006ff */
[----:B------:R-:W-:Y:S01]  /*7d00*/  FFMA R10, R27, R3, R10 ;  /* 0x000000031b0a7223 */ /* 0x000fe2000000000a */
[----:B------:R-:W-:Y:S01]  /*7d10*/  LOP3.LUT R3, R38, 0xffff0000, RZ, 0xc0, !PT ;  /* 0xffff000026037812 */ /* 0x000fe200078ec0ff */
[C---:B------:R-:W-:Y:S01]  /*7d20*/  FMUL R15, R24.reuse, R15 ;  /* 0x0000000f180f7220 */ /* 0x040fe20000400000 */
[----:B------:R-:W-:Y:S01]  /*7d30*/  LOP3.LUT R5, R39, 0xffff0000, RZ, 0xc0, !PT ;  /* 0xffff000027057812 */ /* 0x000fe200078ec0ff */
[C---:B------:R-:W-:Y:S01]  /*7d40*/  FMUL R13, R24.reuse, R17 ;  /* 0x00000011180d7220 */ /* 0x040fe20000400000 */
[----:B------:R-:W-:Y:S01]  /*7d50*/  F2FP.BF16.F32.PACK_AB R35, R11, R6 ;  /* 0x000000060b23723e */ /* 0x000fe200000010ff */
[C---:B------:R-:W-:Y:S01]  /*7d60*/  FMUL R14, R24.reuse, R18 ;  /* 0x00000012180e7220 */ /* 0x040fe20000400000 */
[C---:B------:R-:W-:Y:S01]  /*7d70*/  FFMA R15, R27.reuse, R0, R15 ;  /* 0x000000001b0f7223 */ /* 0x040fe2000000000f */
[----:B------:R-:W-:Y:S01]  /*7d80*/  FMUL R19, R24, R19 ;  /* 0x0000001318137220 */ /* 0x000fe20000400000 */
[----:B------:R-:W-:Y:S01]  /*7d90*/  FFMA R12, R27, R2, R12 ;  /* 0x000000021b0c7223 */ /* 0x000fe2000000000c */
[----:B------:R3:W-:Y:S01]  /*7da0*/  STSM.16.M88.4 [R69+0x1200], R32 ;  /* 0x0012002045007844 */ /* 0x0007e20000000200 */
[----:B------:R-:W-:Y:S01]  /*7db0*/  F2FP.BF16.F32.PACK_AB R8, R9, R8 ;  /* 0x000000080908723e */ /* 0x000fe200000010ff */
[----:B------:R-:W-:Y:S01]  /*7dc0*/  FFMA R13, R27, R3, R13 ;  /* 0x000000031b0d7223 */ /* 0x000fe2000000000d */
[----:B------:R-:W-:Y:S01]  /*7dd0*/  F2FP.BF16.F32.PACK_AB R9, R15, R10 ;  /* 0x0000000a0f09723e */ /* 0x000fe200000010ff */
[C---:B------:R-:W-:Y:S01]  /*7de0*/  FFMA R14, R27.reuse, R4, R14 ;  /* 0x000000041b0e7223 */ /* 0x040fe2000000000e */
[----:B------:R-:W-:Y:S01]  /*7df0*/  FFMA R19, R27, R5, R19 ;  /* 0x000000051b137223 */ /* 0x000fe20000000013 */
[----:B------:R-:W-:Y:S02]  /*7e00*/  MOV R0, UR50 ;  /* 0x0000003200007c02 */ /* 0x000fe40008000f00 */
[----:B------:R-:W-:Y:S02]  /*7e10*/  F2FP.BF16.F32.PACK_AB R10, R13, R12 ;  /* 0x0000000c0d0a723e */ /* 0x000fe400000010ff */
[----:B------:R-:W-:Y:S02]  /*7e20*/  F2FP.BF16.F32.PACK_AB R11, R19, R14 ;  /* 0x0000000e130b723e */ /* 0x000fe400000010ff */
[----:B------:R-:W-:Y:S02]  /*7e30*/  @P6 LEA R0, R0, UR49, 0x3 ;  /* 0x0000003100006c11 */ /* 0x000fe4000f8e18ff */
[----:B------:R-:W-:Y:S01]  /*7e40*/  LEA R2, R71, UR49, 0x3 ;  /* 0x0000003147027c11 */ /* 0x000fe2000f8e18ff */
[----:B------:R3:W-:Y:S01]  /*7e50*/  STSM.16.M88.4 [R68+0x1200], R8 ;  /* 0x0012000844007844 */ /* 0x0007e20000000200 */
[----:B------:R-:W-:Y:S02]  /*7e60*/  @P6 IADD3 R0, PT, PT, R0, 0x130, RZ ;  /* 0x0000013000006810 */ /* 0x000fe40007ffe0ff */
[----:B------:R-:W-:Y:S01]  /*7e70*/  @P6 SHF.L.U32 R3, R48, 0x1f, RZ ;  /* 0x0000001f30036819 */ /* 0x000fe200000006ff */
[----:B------:R-:W-:Y:S01]  /*7e80*/  @!PT LDS RZ, [RZ] ;  /* 0x00000000fffff984 */ /* 0x000fe20000000800 */
[----:B------:R-:W-:Y:S01]  /*7e90*/  @!PT LDS RZ, [RZ] ;  /* 0x00000000fffff984 */ /* 0x000fe20000000800 */
[----:B------:R-:W-:Y:S01]  /*7ea0*/  @!PT LDS RZ, [RZ] ;  /* 0x00000000fffff984 */ /* 0x000fe20000000800 */
[----:B------:R-:W-:Y:S01]  /*7eb0*/  @!PT LDS RZ, [RZ] ;  /* 0x00000000fffff984 */ /* 0x000fe20000000800 */
[----:B------:R4:W-:Y:S06]  /*7ec0*/  MEMBAR.ALL.CTA ;  /* 0x0000000000007992 */ /* 0x0009ec0000008000 */
[----:B----4-:R-:W4:Y:S01]  /*7ed0*/  FENCE.VIEW.ASYNC.S ;  /* 0x00000000000073c6 */ /* 0x010f220000000000 */
[----:B-1----:R-:W-:Y:S01]  /*7ee0*/  @P6 PRMT R0, R75, 0x654, R0 ;  /* 0x000006544b006816 */ /* 0x002fe20000000000 */
[----:B----4-:R-:W-:Y:S06]  /*7ef0*/  BAR.SYNC.DEFER_BLOCKING 0x1, 0x80 ;  /* 0x0042000000007b1d */ /* 0x010fec0000010000 */
[----:B------:R-:W-:Y:S05]  /*7f00*/  @P0 BRA `(.L_x_121) ;  /* 0x0000000000300947 */ /* 0x000fea0003800000 */
[----:B------:R-:W1:Y:S01]  /*7f10*/  LDCU.64 UR6, c[0x0][0x348] ;  /* 0x00006900ff0677ac */ /* 0x000e620008000a00 */
[----:B------:R-:W-:Y:S02]  /*7f20*/  R2UR UR10, R65 ;  /* 0x00000000410a72ca */ /* 0x000fe400000e0000 */
[----:B------:R-:W-:Y:S01]  /*7f30*/  R2UR UR11, R64 ;  /* 0x00000000400b72ca */ /* 0x000fe200000e0000 */
[----:B------:R-:W-:Y:S01]  /*7f40*/  UIADD3 UR9, UPT, UPT, UR41, 0x20, URZ ;  /* 0x0000002029097890 */ /* 0x000fe2000fffe0ff */
[----:B------:R-:W-:Y:S01]  /*7f50*/  R2UR UR12, R62 ;  /* 0x000000003e0c72ca */ /* 0x000fe200000e0000 */
[----:B------:R-:W-:Y:S01]  /*7f60*/  UIADD3 UR8, UPT, UPT, UR49, 0x1200, URZ ;  /* 0x0000120031087890 */ /* 0x000fe2000fffe0ff */
[----:B------:R-:W-:Y:S01]  /*7f70*/  R2UR UR13, R63 ;  /* 0x000000003f0d72ca */ /* 0x000fe200000e0000 */
[----:B-1----:R-:W-:Y:S04]  /*7f80*/  UIADD3 UR4, UP0, UPT, UR6, 0x780, URZ ;  /* 0x0000078006047890 */ /* 0x002fe8000ff1e0ff */
[----:B------:R-:W-:Y:S09]  /*7f90*/  UIADD3.X UR5, UPT, UPT, URZ, UR7, URZ, UP0, !UPT ;  /* 0x00000007ff057290 */ /* 0x000ff200087fe4ff */
[----:B------:R1:W-:Y:S01]  /*7fa0*/  UTMASTG.5D.IM2COL [UR8], [UR4] ;  /* 0x00000008040073b5 */ /* 0x0003e20008060000 */
[----:B------:R0:W-:Y:S01]  /*7fb0*/  UTMACMDFLUSH ;  /* 0x00000000000079b7 */ /* 0x0001e20000000000 */
[----:B-1----:R-:W-:Y:S04]  /*7fc0*/  DEPBAR.LE SB0, 0x1 ;  /* 0x000080400000791a */ /* 0x002fe80000000000 */
.L_x_121:
[----:B------:R-:W-:Y:S05]  /*7fd0*/  BSYNC.RECONVERGENT B0 ;  /* 0x0000000000007941 */ /* 0x000fea0003800200 */
.L_x_120:
[----:B------:R-:W-:Y:S01]  /*7fe0*/  BAR.SYNC.DEFER_BLOCKING 0x1, 0x80 ;  /* 0x0042000000007b1d */ /* 0x000fe20000010000 */
[----:B------:R-:W-:Y:S04]  /*7ff0*/  UIADD3 UR4, UPT, UPT, UR50, 0x1, URZ ;  /* 0x0000000132047890 */ /* 0x000fe8000fffe0ff */
[----:B------:R-:W-:Y:S04]  /*8000*/  UISETP.NE.AND UP0, UPT, UR4, 0x4, UPT ;  /* 0x000000040400788c */ /* 0x000fe8000bf05270 */
[----:B------:R-:W-:Y:S01]  /*8010*/  USEL UR40, UR4, URZ, UP0 ;  /* 0x000000ff04287287 */ /* 0x000fe20008000000 */
[----:B------:R1:W-:Y:S01]  /*8020*/  @P6 SYNCS.ARRIVE.TRANS64.RED.A1T0 RZ, [R0+URZ], RZ ;  /* 0x000000ff00ff69a7 */ /* 0x0003e200081004ff */
[----:B------:R-:W-:Y:S01]  /*8030*/  BSSY B1, `(.L_x_122) ;  /* 0x0000014000017945 */ /* 0x000fe20003800000 */
[----:B------:R-:W4:Y:S02]  /*8040*/  @P6 SYNCS.PHASECHK.TRANS64.TRYWAIT P0, [R2+URZ+0x110], R3 ;  /* 0x00011003020065a7 */ /* 0x000f2400080011ff */
[----:B----4-:R-:W-:Y:S01]  /*8050*/  @P6 SEL R73, RZ, 0x1, !P0 ;  /* 0x00000001ff496807 */ /* 0x010fe20004000000 */
[----:B-1----:R-:W-:Y:S06]  /*8060*/  @!P6 BRA `(.L_x_123) ;  /* 0x000000000040e947 */ /* 0x002fec0003800000 */
[----:B------:R-:W-:Y:S01]  /*8070*/  ISETP.NE.AND P1, PT, R74, RZ, PT ;  /* 0x000000ff4a00720c */ /* 0x000fe20003f25270 */
[----:B------:R-:W-:Y:S01]  /*8080*/  BSSY B0, `(.L_x_124) ;  /* 0x0000009000007945 */ /* 0x000fe20003800000 */
[----:B------:R-:W-:Y:S11]  /*8090*/  ISETP.NE.AND P0, PT, R73, RZ, PT ;  /* 0x000000ff4900720c */ /* 0x000ff60003f05270 */
[----:B------:R-:W-:Y:S05]  /*80a0*/  @P1 IMAD R3, R71, 0x1000, R72 ;  /* 0x0000100047031824 */ /* 0x000fea00078e0248 */
[----:B------:R-:W-:Y:S05]  /*80b0*/  @P1 IADD3 R0, PT, PT, R3, UR49, RZ ;  /* 0x0000003103001c10 */ /* 0x000fea000fffe0ff */
[----:B------:R-:W-:Y:S01]  /*80c0*/  @P1 IMAD.IADD R0, R61, 0x1, R0 ;  /* 0x000000013d001824 */ /* 0x000fe200078e0200 */
[----:B------:R-:W-:Y:S06]  /*80d0*/  @P0 BRA `(.L_x_125) ;  /* 0x00000000000c0947 */ /* 0x000fec0003800000 */
[----:B------:R-:W-:Y:S04]  /*80e0*/  SHF.L.U32 R4, R48, 0x1f, RZ ;  /* 0x0000001f30047819 */ /* 0x000fe800000006ff */
[----:B------:R-:W1:Y:S02]  /*80f0*/  SYNCS.PHASECHK.TRANS64.TRYWAIT P0, [R2+URZ+0x110], R4 ;  /* 0x00011004020075a7 */ /* 0x000e6400080011ff */
[----:B-1----:R-:W-:Y:S05]  /*8100*/  @!P0 BRA `(.L_x_126) ;  /* 0x0000002000788947 */ /* 0x002fea0003800000 */
.L_x_125:
[----:B------:R-:W-:Y:S05]  /*8110*/  BSYNC B0 ;  /* 0x0000000000007941 */ /* 0x000fea0003800000 */
.L_x_124:
[----:B------:R-:W-:Y:S02]  /*8120*/  ISETP.NE.AND P0, PT, R74, RZ, PT ;  /* 0x000000ff4a00720c */ /* 0x000fe40003f05270 */
[----:B------:R-:W-:Y:S11]  /*8130*/  IADD3 R71, PT, PT, R71, 0x1, RZ ;  /* 0x0000000147477810 */ /* 0x000ff60007ffe0ff */
[----:B------:R-:W-:Y:S05]  /*8140*/  @P0 WARPSYNC.ALL ;  /* 0x0000000000000948 */ /* 0x000fea0003800000 */
[----:B------:R4:W1:Y:S04]  /*8150*/  @P0 LDSM.16.M88.4 R28, [R3+UR49+0x200] ;  /* 0x00020031031c083b */ /* 0x0008680008000200 */
[----:B------:R4:W1:Y:S02]  /*8160*/  @P0 LDSM.16.M88.4 R36, [R0+0x200] ;  /* 0x000200000024083b */ /* 0x0008640000000200 */
.L_x_123:
[----:B------:R-:W-:Y:S05]  /*8170*/  BSYNC B1 ;  /* 0x0000000000017941 */ /* 0x000fea0003800000 */
.L_x_122:
[----:B----4-:R-:W-:Y:S05]  /*8180*/  VIADD R0, R25, 0x40 ;  /* 0x0000004019007836 */ /* 0x010fea0000000000 */
[----:B------:R-:W-:Y:S04]  /*8190*/  SHF.R.U32.HI R0, RZ, 0x15, R0 ;  /* 0x00000015ff007819 */ /* 0x000fe80000011600 */
[----:B------:R-:W-:Y:S11]  /*81a0*/  LOP3.LUT P0, RZ, R0, 0x3, R52, 0x48, !PT ;  /* 0x0000000300ff7812 */ /* 0x000ff60007804834 */
[----:B------:R-:W-:Y:S02]  /*81b0*/  @!UPT UIADD3 URZ, UPT, UPT, URZ, URZ, URZ ;  /* 0x000000fffffff290 */ /* 0x000fe4000fffe0ff */
[----:B------:R-:W-:Y:S05]  /*81c0*/  @!P0 BRA `(.L_x_127) ;  /* 0x0000000000408947 */ /* 0x000fea0003800000 */
[----:B------:R-:W4:Y:S01]  /*81d0*/  LDCU.64 UR8, c[0x4][0x70] ;  /* 0x01000e00ff0877ac */ /* 0x000f220008000a00 */
[----:B------:R-:W-:Y:S01]  /*81e0*/  MOV R3, 0x0 ;  /* 0x0000000000037802 */ /* 0x000fe20000000f00 */
[----:B------:R-:W-:Y:S02]  /*81f0*/  HFMA2 R12, -RZ, RZ, 0, 5.9604644775390625e-08 ;  /* 0x00000001ff0c7431 */ /* 0x000fe400000001ff */
[----:B---3--:R-:W-:Y:S02]  /*8200*/  IMAD.MOV.U32 R8, RZ, RZ, 0x192 ;  /* 0x00000192ff087424 */ /* 0x008fe400078e00ff */
[----:B------:R-:W-:Y:S01]  /*8210*/  IMAD.MOV.U32 R13, RZ, RZ, RZ ;  /* 0x000000ffff0d7224 */ /* 0x000fe200078e00ff */
[----:B------:R-:W3:Y:S01]  /*8220*/  LDCU.64 UR6, c[0x4][0x78] ;  /* 0x01000f00ff0677ac */ /* 0x000ee20008000a00 */
[----:B-1----:R-:W1:Y:S01]  /*8230*/  LDC.64 R2, c[0x4][R3] ;  /* 0x0100000003027b82 */ /* 0x002e620000000a00 */
[----:B------:R-:W5:Y:S01]  /*8240*/  LDCU.64 UR4, c[0x4][0x10] ;  /* 0x01000200ff0477ac */ /* 0x000f620008000a00 */
[----:B----4-:R-:W-:Y:S01]  /*8250*/  MOV R5, UR9 ;  /* 0x0000000900057c02 */ /* 0x010fe20008000f00 */
[----:B------:R-:W-:Y:S01]  /*8260*/  IMAD.U32 R4, RZ, RZ, UR8 ;  /* 0x00000008ff047e24 */ /* 0x000fe2000f8e00ff */
[----:B---3--:R-:W-:Y:S01]  /*8270*/  MOV R7, UR7 ;  /* 0x0000000700077c02 */ /* 0x008fe20008000f00 */
[----:B------:R-:W-:Y:S01]  /*8280*/  IMAD.U32 R6, RZ, RZ, UR6 ;  /* 0x00000006ff067e24 */ /* 0x000fe2000f8e00ff */
[----:B-----5:R-:W-:Y:S01]  /*8290*/  MOV R11, UR5 ;  /* 0x00000005000b7c02 */ /* 0x020fe20008000f00 */
[----:B------:R-:W-:Y:S02]  /*82a0*/  IMAD.U32 R10, RZ, RZ, UR4 ;  /* 0x00000004ff0a7e24 */ /* 0x000fe4000f8e00ff */
[----:B------:R-:W-:Y:S07]  /*82b0*/  LEPC R20, `(.L_x_127) ;  /* 0x000000001014794e */ /* 0x000fee0000000000 */
[----:B-12---:R-:W-:Y:S05]  /*82c0*/  CALL.ABS.NOINC R2 ;  /* 0x0000000002007343 */ /* 0x006fea0003c00000 */
.L_x_127:
[----:B-1----:R-:W-:Y:S01]  /*82d0*/  SHF.L.U32 R3, R28, 0x10, RZ ;  /* 0x000000101c037819 */ /* 0x002fe200000006ff */
[----:B------:R-:W-:Y:S05]  /*82e0*/  WARPSYNC.ALL ;  /* 0x0000000000007948 */ /* 0x000fea0003800000 */
[----:B------:R-:W-:Y:S01]  /*82f0*/  R2UR UR4, R25 ;  /* 0x00000000190472ca */ /* 0x000fe200000e0000 */
[----:B------:R-:W-:Y:S01]  /*8300*/  BSSY.RECONVERGENT B0, `(.L_x_128) ;  /* 0x0000057000007945 */ /* 0x000fe20003800200 */
[C---:B------:R-:W-:Y:S02]  /*8310*/  SHF.L.U32 R20, R29.reuse, 0x10, RZ ;  /* 0x000000101d147819 */ /* 0x040fe400000006ff */
[----:B------:R-:W-:Y:S02]  /*8320*/  LOP3.LUT R21, R29, 0xffff0000, RZ, 0xc0, !PT ;  /* 0xffff00001d157812 */ /* 0x000fe400078ec0ff */
[----:B------:R-:W-:Y:S02]  /*8330*/  ISETP.NE.AND P6, PT, R67, RZ, PT ;  /* 0x000000ff4300720c */ /* 0x000fe40003fc5270 */
[----:B------:R-:W-:Y:S05]  /*8340*/  ISETP.NE.AND P0, PT, R50, RZ, PT ;  /* 0x000000ff3200720c */ /* 0x000fea0003f05270 */
[----:B---3--:R-:W1:Y:S02]  /*8350*/  LDTM.16dp256bit.x4 R4, tmem[UR4+0x40] ;  /* 0x00004004000479ee */ /* 0x008e640008120000 */
[----:B-1----:R-:W-:Y:S01]  /*8360*/  FMUL R0, R24, R4 ;  /* 0x0000000418007220 */ /* 0x002fe20000400000 */
[----:B------:R-:W-:Y:S01]  /*8370*/  LOP3.LUT R4, R28, 0xffff0000, RZ, 0xc0, !PT ;  /* 0xffff00001c047812 */ /* 0x000fe200078ec0ff */
[C---:B------:R-:W-:Y:S01]  /*8380*/  FMUL R2, R24.reuse, R5 ;  /* 0x0000000518027220 */ /* 0x040fe20000400000 */
[C---:B------:R-:W-:Y:S01]  /*8390*/  FMUL R7, R24.reuse, R7 ;  /* 0x0000000718077220 */ /* 0x040fe20000400000 */
[C---:B------:R-:W-:Y:S01]  /*83a0*/  FFMA R0, R27.reuse, R3, R0 ;  /* 0x000000031b007223 */ /* 0x040fe20000000000 */
[C---:B------:R-:W-:Y:S01]  /*83b0*/  FMUL R3, R24.reuse, R6 ;  /* 0x0000000618037220 */ /* 0x040fe20000400000 */
[C---:B------:R-:W-:Y:S01]  /*83c0*/  FFMA R2, R27.reuse, R4, R2 ;  /* 0x000000041b027223 */ /* 0x040fe20000000002 */
[C---:B------:R-:W-:Y:S01]  /*83d0*/  FMUL R4, R24.reuse, R8 ;  /* 0x0000000818047220 */ /* 0x040fe20000400000 */
[C---:B------:R-:W-:Y:S01]  /*83e0*/  FMUL R8, R24.reuse, R12 ;  /* 0x0000000c18087220 */ /* 0x040fe20000400000 */
[----:B------:R-:W-:Y:S01]  /*83f0*/  FMUL R12, R24, R16 ;  /* 0x00000010180c7220 */ /* 0x000fe20000400000 */
[----:B------:R-:W-:Y:S01]  /*8400*/  SHF.L.U32 R16, R30, 0x10, RZ ;  /* 0x000000101e107819 */ /* 0x000fe200000006ff */
[C---:B------:R-:W-:Y:S01]  /*8410*/  FFMA R3, R27.reuse, R20, R3 ;  /* 0x000000141b037223 */ /* 0x040fe20000000003 */
[----:B------:R-:W-:Y:S01]  /*8420*/  F2FP.BF16.F32.PACK_AB R32, R2, R0 ;  /* 0x000000000220723e */ /* 0x000fe200000010ff */
[C---:B------:R-:W-:Y:S01]  /*8430*/  FFMA R7, R27.reuse, R21, R7 ;  /* 0x000000151b077223 */ /* 0x040fe20000000007 */
[----:B------:R-:W-:Y:S01]  /*8440*/  LOP3.LUT R0, R30, 0xffff0000, RZ, 0xc0, !PT ;  /* 0xffff00001e007812 */ /* 0x000fe200078ec0ff */
[----:B------:R-:W-:Y:S01]  /*8450*/  FFMA R4, R27, R16, R4 ;  /* 0x000000101b047223 */ /* 0x000fe20000000004 */
[C---:B------:R-:W-:Y:S01]  /*8460*/  SHF.L.U32 R2, R31.reuse, 0x10, RZ ;  /* 0x000000101f027819 */ /* 0x040fe200000006ff */
[C---:B------:R-:W-:Y:S01]  /*8470*/  FMUL R5, R24.reuse, R9 ;  /* 0x0000000918057220 */ /* 0x040fe20000400000 */
[----:B------:R-:W-:Y:S01]  /*8480*/  LOP3.LUT R16, R31, 0xffff0000, RZ, 0xc0, !PT ;  /* 0xffff00001f107812 */ /* 0x000fe200078ec0ff */
[----:B------:R-:W-:Y:S01]  /*8490*/  FMUL R6, R24, R10 ;  /* 0x0000000a18067220 */ /* 0x000fe20000400000 */
[----:B------:R-:W-:Y:S01]  /*84a0*/  F2FP.BF16.F32.PACK_AB R33, R7, R3 ;  /* 0x000000030721723e */ /* 0x000fe200000010ff */
[C---:B------:R-:W-:Y:S01]  /*84b0*/  FFMA R5, R27.reuse, R0, R5 ;  /* 0x000000001b057223 */ /* 0x040fe20000000005 */
[C---:B------:R-:W-:Y:S01]  /*84c0*/  SHF.L.U32 R0, R36.reuse, 0x10, RZ ;  /* 0x0000001024007819 */ /* 0x040fe200000006ff */
[----:B------:R-:W-:Y:S01]  /*84d0*/  FFMA R6, R27, R2, R6 ;  /* 0x000000021b067223 */ /* 0x000fe20000000006 */
[----:B------:R-:W-:Y:S01]  /*84e0*/  LOP3.LUT R2, R36, 0xffff0000, RZ, 0xc0, !PT ;  /* 0xffff000024027812 */ /* 0x000fe200078ec0ff */
[C---:B------:R-:W-:Y:S01]  /*84f0*/  FMUL R11, R24.reuse, R11 ;  /* 0x0000000b180b7220 */ /* 0x040fe20000400000 */
[----:B------:R-:W-:Y:S01]  /*8500*/  SHF.L.U32 R3, R37, 0x10, RZ ;  /* 0x0000001025037819 */ /* 0x000fe200000006ff */
[C---:B------:R-:W-:Y:S01]  /*8510*/  FMUL R9, R24.reuse, R13 ;  /* 0x0000000d18097220 */ /* 0x040fe20000400000 */
[----:B------:R-:W-:Y:S01]  /*8520*/  F2FP.BF16.F32.PACK_AB R34, R5, R4 ;  /* 0x000000040522723e */ /* 0x000fe200000010ff */
[----:B------:R-:W-:Y:S01]  /*8530*/  FMUL R10, R24, R14 ;  /* 0x0000000e180a7220 */ /* 0x000fe20000400000 */
[----:B------:R-:W-:Y:S01]  /*8540*/  SHF.L.U32 R4, R39, 0x10, RZ ;  /* 0x0000001027047819 */ /* 0x000fe200000006ff */
[----:B------:R-:W-:Y:S01]  /*8550*/  FFMA R11, R27, R16, R11 ;  /* 0x000000101b0b7223 */ /* 0x000fe2000000000b */
[----:B------:R-:W-:Y:S01]  /*8560*/  LOP3.LUT R5, R39, 0xffff0000, RZ, 0xc0, !PT ;  /* 0xffff000027057812 */ /* 0x000fe200078ec0ff */
[----:B------:R-:W-:Y:S01]  /*8570*/  FFMA R8, R27, R0, R8 ;  /* 0x000000001b087223 */ /* 0x000fe20000000008 */
[----:B------:R-:W-:Y:S01]  /*8580*/  LOP3.LUT R0, R37, 0xffff0000, RZ, 0xc0, !PT ;  /* 0xffff000025007812 */ /* 0x000fe200078ec0ff */
[C---:B------:R-:W-:Y:S01]  /*8590*/  FFMA R9, R27.reuse, R2, R9 ;  /* 0x000000021b097223 */ /* 0x040fe20000000009 */
[C---:B------:R-:W-:Y:S01]  /*85a0*/  SHF.L.U32 R2, R38.reuse, 0x10, RZ ;  /* 0x0000001026027819 */ /* 0x040fe200000006ff */
[----:B------:R-:W-:Y:S01]  /*85b0*/  FFMA R10, R27, R3, R10 ;  /* 0x000000031b0a7223 */ /* 0x000fe2000000000a */
[----:B------:R-:W-:Y:S01]  /*85c0*/  LOP3.LUT R3, R38, 0xffff0000, RZ, 0xc0, !PT ;  /* 0xffff000026037812 */ /* 0x000fe200078ec0ff */
[C---:B------:R-:W-:Y:S01]  /*85d0*/  FMUL R15, R24.reuse, R15 ;  /* 0x0000000f180f7220 */ /* 0x040fe20000400000 */
[----:B------:R-:W-:Y:S01]  /*85e0*/  F2FP.BF16.F32.PACK_AB R35, R11, R6 ;  /* 0x000000060b23723e */ /* 0x000fe200000010ff */
[C---:B------:R-:W-:Y:S01]  /*85f0*/  FMUL R13, R24.reuse, R17 ;  /* 0x00000011180d7220 */ /* 0x040fe20000400000 */
[C---:B------:R-:W-:Y:S01]  /*8600*/  FMUL R14, R24.reuse, R18 ;  /* 0x00000012180e7220 */ /* 0x040fe20000400000 */
[----:B------:R-:W-:Y:S01]  /*8610*/  FFMA R15, R27, R0, R15 ;  /* 0x000000001b0f7223 */ /* 0x000fe2000000000f */
[----:B------:R-:W-:Y:S01]  /*8620*/  FMUL R19, R24, R19 ;  /* 0x0000001318137220 */ /* 0x000fe20000400000 */
[----:B------:R1:W-:Y:S01]  /*8630*/  STSM.16.M88.4 [R69+0x2200], R32 ;  /* 0x0022002045007844 */ /* 0x0003e20000000200 */
[----:B------:R-:W-:Y:S01]  /*8640*/  F2FP.BF16.F32.PACK_AB R8, R9, R8 ;  /* 0x000000080908723e */ /* 0x000fe200000010ff */
[----:B------:R-:W-:Y:S01]  /*8650*/  FFMA R12, R27, R2, R12 ;  /* 0x000000021b0c7223 */ /* 0x000fe2000000000c */
[----:B------:R-:W-:Y:S01]  /*8660*/  F2FP.BF16.F32.PACK_AB R9, R15, R10 ;  /* 0x0000000a0f09723e */ /* 0x000fe200000010ff */
[C---:B------:R-:W-:Y:S01]  /*8670*/  FFMA R13, R27.reuse, R3, R13 ;  /* 0x000000031b0d7223 */ /* 0x040fe2000000000d */
        /* <DEDUP_REMOVED lines=15> */
[----:B---3--:R-:W3:Y:S01]  /*8770*/  FENCE.VIEW.ASYNC.S ;  /* 0x00000000000073c6 */ /* 0x008ee20000000000 */
[----:B------:R-:W-:Y:S01]  /*8780*/  @P6 PRMT R0, R75, 0x654, R0 ;  /* 0x000006544b006816 */ /* 0x000fe20000000000 */
[----:B---3--:R-:W-:Y:S06]  /*8790*/  BAR.SYNC.DEFER_BLOCKING 0x1, 0x80 ;  /* 0x0042000000007b1d */ /* 0x008fec0000010000 */
[----:B------:R-:W-:Y:S05]  /*87a0*/  @P0 BRA `(.L_x_129) ;  /* 0x0000000000300947 */ /* 0x000fea0003800000 */
[----:B------:R-:W3:Y:S01]  /*87b0*/  LDCU.64 UR6, c[0x0][0x348] ;  /* 0x00006900ff0677ac */ /* 0x000ee20008000a00 */
[----:B------:R-:W-:Y:S02]  /*87c0*/  R2UR UR10, R65 ;  /* 0x00000000410a72ca */ /* 0x000fe400000e0000 */
[----:B------:R-:W-:Y:S01]  /*87d0*/  R2UR UR11, R64 ;  /* 0x00000000400b72ca */ /* 0x000fe200000e0000 */
[----:B------:R-:W-:Y:S01]  /*87e0*/  UIADD3 UR9, UPT, UPT, UR41, 0x40, URZ ;  /* 0x0000004029097890 */ /* 0x000fe2000fffe0ff */
[----:B------:R-:W-:Y:S01]  /*87f0*/  R2UR UR12, R62 ;  /* 0x000000003e0c72ca */ /* 0x000fe200000e0000 */
[----:B------:R-:W-:Y:S01]  /*8800*/  UIADD3 UR8, UPT, UPT, UR49, 0x2200, URZ ;  /* 0x0000220031087890 */ /* 0x000fe2000fffe0ff */
[----:B------:R-:W-:Y:S01]  /*8810*/  R2UR UR13, R63 ;  /* 0x000000003f0d72ca */ /* 0x000fe200000e0000 */
[----:B---3--:R-:W-:Y:S04]  /*8820*/  UIADD3 UR4, UP0, UPT, UR6, 0x780, URZ ;  /* 0x0000078006047890 */ /* 0x008fe8000ff1e0ff */
[----:B------:R-:W-:Y:S09]  /*8830*/  UIADD3.X UR5, UPT, UPT, URZ, UR7, URZ, UP0, !UPT ;  /* 0x00000007ff057290 */ /* 0x000ff200087fe4ff */
[----:B------:R3:W-:Y:S01]  /*8840*/  UTMASTG.5D.IM2COL [UR8], [UR4] ;  /* 0x00000008040073b5 */ /* 0x0007e20008060000 */
[----:B------:R0:W-:Y:S01]  /*8850*/  UTMACMDFLUSH ;  /* 0x00000000000079b7 */ /* 0x0001e20000000000 */
[----:B---3--:R-:W-:Y:S04]  /*8860*/  DEPBAR.LE SB0, 0x1 ;  /* 0x000080400000791a */ /* 0x008fe80000000000 */
.L_x_129:
[----:B------:R-:W-:Y:S05]  /*8870*/  BSYNC.RECONVERGENT B0 ;  /* 0x0000000000007941 */ /* 0x000fea0003800200 */
.L_x_128:
        /* <DEDUP_REMOVED lines=8> */
[----:B---3--:R-:W-:Y:S06]  /*8900*/  @!P6 BRA `(.L_x_131) ;  /* 0x000000000040e947 */ /* 0x008fec0003800000 */
        /* <DEDUP_REMOVED lines=8> */
[----:B------:R-:W3:Y:S02]  /*8990*/  SYNCS.PHASECHK.TRANS64.TRYWAIT P0, [R3+URZ+0x110], R0 ;  /* 0x00011000030075a7 */ /* 0x000ee400080011ff */
[----:B---3--:R-:W-:Y:S05]  /*89a0*/  @!P0 BRA `(.L_x_134) ;  /* 0x0000001800648947 */ /* 0x008fea0003800000 */
.L_x_133:
[----:B------:R-:W-:Y:S05]  /*89b0*/  BSYNC B0 ;  /* 0x0000000000007941 */ /* 0x000fea0003800000 */
.L_x_132:
[----:B------:R-:W-:Y:S11]  /*89c0*/  ISETP.NE.AND P0, PT, R74, RZ, PT ;  /* 0x000000ff4a00720c */ /* 0x000ff60003f05270 */
[----:B------:R-:W-:Y:S02]  /*89d0*/  @!UPT UIADD3 URZ, UPT, UPT, URZ, URZ, URZ ;  /* 0x000000fffffff290 */ /* 0x000fe4000fffe0ff */
[----:B------:R-:W-:Y:S05]  /*89e0*/  @P0 WARPSYNC.ALL ;  /* 0x0000000000000948 */ /* 0x000fea0003800000 */
[----:B------:R4:W1:Y:S04]  /*89f0*/  @P0 LDSM.16.M88.4 R28, [R71+UR49+0x200] ;  /* 0x00020031471c083b */ /* 0x0008680008000200 */
[----:B------:R4:W1:Y:S02]  /*8a00*/  @P0 LDSM.16.M88.4 R36, [R2+0x200] ;  /* 0x000200000224083b */ /* 0x0008640000000200 */
.L_x_131:
[----:B------:R-:W-:Y:S05]  /*8a10*/  BSYNC B1 ;  /* 0x0000000000017941 */ /* 0x000fea0003800000 */
.L_x_130:
[----:B---3--:R-:W-:Y:S05]  /*8a20*/  VIADD R0, R25, 0x60 ;  /* 0x0000006019007836 */ /* 0x008fea0000000000 */
[----:B------:R-:W-:Y:S04]  /*8a30*/  SHF.R.U32.HI R0, RZ, 0x15, R0 ;  /* 0x00000015ff007819 */ /* 0x000fe80000011600 */
[----:B------:R-:W-:Y:S11]  /*8a40*/  LOP3.LUT P0, RZ, R0, 0x3, R52, 0x48, !PT ;  /* 0x0000000300ff7812 */ /* 0x000ff60007804834 */
[----:B------:R-:W-:Y:S02]  /*8a50*/  @!UPT UIADD3 URZ, UPT, UPT, URZ, URZ, URZ ;  /* 0x000000fffffff290 */ /* 0x000fe4000fffe0ff */
[----:B------:R-:W-:Y:S05]  /*8a60*/  @!P0 BRA `(.L_x_135) ;  /* 0x0000000000408947 */ /* 0x000fea0003800000 */
[----:B------:R-:W3:Y:S01]  /*8a70*/  LDCU.64 UR8, c[0x4][0x70] ;  /* 0x01000e00ff0877ac */ /* 0x000ee20008000a00 */
[----:B------:R-:W-:Y:S01]  /*8a80*/  MOV R3, 0x0 ;  /* 0x0000000000037802 */ /* 0x000fe20000000f00 */
[----:B------:R-:W-:Y:S02]  /*8a90*/  HFMA2 R12, -RZ, RZ, 0, 5.9604644775390625e-08 ;  /* 0x00000001ff0c7431 */ /* 0x000fe400000001ff */
[----:B-1----:R-:W-:Y:S02]  /*8aa0*/  IMAD.MOV.U32 R8, RZ, RZ, 0x192 ;  /* 0x00000192ff087424 */ /* 0x002fe400078e00ff */
[----:B------:R-:W-:Y:S01]  /*8ab0*/  IMAD.MOV.U32 R13, RZ, RZ, RZ ;  /* 0x000000ffff0d7224 */ /* 0x000fe200078e00ff */
[----:B------:R-:W1:Y:S01]  /*8ac0*/  LDCU.64 UR6, c[0x4][0x78] ;  /* 0x01000f00ff0677ac */ /* 0x000e620008000a00 */
[----:B----4-:R-:W4:Y:S01]  /*8ad0*/  LDC.64 R2, c[0x4][R3] ;  /* 0x0100000003027b82 */ /* 0x010f220000000a00 */
        /* <DEDUP_REMOVED lines=9> */
.L_x_135:
[----:B------:R-:W-:Y:S01]  /*8b70*/  ISETP.NE.AND P0, PT, R50, RZ, PT ;  /* 0x000000ff3200720c */ /* 0x000fe20003f05270 */
[----:B------:R-:W-:Y:S05]  /*8b80*/  WARPSYNC.ALL ;  /* 0x0000000000007948 */ /* 0x000fea0003800000 */
[----:B------:R-:W-:Y:S01]  /*8b90*/  R2UR UR4, R25 ;  /* 0x00000000190472ca */ /* 0x000fe200000e0000 */
[----:B------:R-:W3:Y:S01]  /*8ba0*/  S2UR UR5, SR_CgaCtaId ;  /* 0x00000000000579c3 */ /* 0x000ee20000008800 */
[C---:B-1----:R-:W-:Y:S01]  /*8bb0*/  SHF.L.U32 R0, R28.reuse, 0x10, RZ ;  /* 0x000000101c007819 */ /* 0x042fe200000006ff */
[----:B------:R-:W-:Y:S01]  /*8bc0*/  BSSY.RECONVERGENT B0, `(.L_x_136) ;  /* 0x0000054000007945 */ /* 0x000fe20003800200 */
[----:B----4-:R-:W-:Y:S02]  /*8bd0*/  LOP3.LUT R2, R28, 0xffff0000, RZ, 0xc0, !PT ;  /* 0xffff00001c027812 */ /* 0x010fe400078ec0ff */
[C---:B------:R-:W-:Y:S02]  /*8be0*/  SHF.L.U32 R3, R29.reuse, 0x10, RZ ;  /* 0x000000101d037819 */ /* 0x040fe400000006ff */
[----:B------:R-:W-:Y:S02]  /*8bf0*/  LOP3.LUT R20, R29, 0xffff0000, RZ, 0xc0, !PT ;  /* 0xffff00001d147812 */ /* 0x000fe400078ec0ff */
[C---:B------:R-:W-:Y:S02]  /*8c00*/  SHF.L.U32 R21, R30.reuse, 0x10, RZ ;  /* 0x000000101e157819 */ /* 0x040fe400000006ff */
[----:B------:R-:W-:Y:S01]  /*8c10*/  LOP3.LUT R25, R30, 0xffff0000, RZ, 0xc0, !PT ;  /* 0xffff00001e197812 */ /* 0x000fe200078ec0ff */
[----:B------:R-:W1:Y:S01]  /*8c20*/  LDTM.16dp256bit.x4 R4, tmem[UR4+0x60] ;  /* 0x00006004000479ee */ /* 0x000e620008120000 */
[----:B------:R-:W-:Y:S01]  /*8c30*/  R2UR UR4, R70 ;  /* 0x00000000460472ca */ /* 0x000fe200000e0000 */
[----:B------:R-:W-:Y:S01]  /*8c40*/  NOP ;  /* 0x0000000000007918 */ /* 0x000fe20000000000 */
[C---:B------:R-:W-:Y:S02]  /*8c50*/  SHF.L.U32 R26, R31.reuse, 0x10, RZ ;  /* 0x000000101f1a7819 */ /* 0x040fe400000006ff */
[----:B------:R-:W-:Y:S02]  /*8c60*/  LOP3.LUT R28, R31, 0xffff0000, RZ, 0xc0, !PT ;  /* 0xffff00001f1c7812 */ /* 0x000fe400078ec0ff */
[C---:B------:R-:W-:Y:S02]  /*8c70*/  SHF.L.U32 R29, R36.reuse, 0x10, RZ ;  /* 0x00000010241d7819 */ /* 0x040fe400000006ff */
[----:B------:R-:W-:Y:S02]  /*8c80*/  LOP3.LUT R30, R36, 0xffff0000, RZ, 0xc0, !PT ;  /* 0xffff0000241e7812 */ /* 0x000fe400078ec0ff */
[C---:B------:R-:W-:Y:S02]  /*8c90*/  SHF.L.U32 R31, R37.reuse, 0x10, RZ ;  /* 0x00000010251f7819 */ /* 0x040fe400000006ff */
[----:B------:R-:W-:Y:S01]  /*8ca0*/  LOP3.LUT R32, R37, 0xffff0000, RZ, 0xc0, !PT ;  /* 0xffff000025207812 */ /* 0x000fe200078ec0ff */
[----:B------:R-:W-:Y:S01]  /*8cb0*/  UIADD3 UR4, UPT, UPT, UR4, 0x180, URZ ;  /* 0x0000018004047890 */ /* 0x000fe2000fffe0ff */
[C---:B------:R-:W-:Y:S02]  /*8cc0*/  SHF.L.U32 R33, R38.reuse, 0x10, RZ ;  /* 0x0000001026217819 */ /* 0x040fe400000006ff */
[----:B------:R-:W-:Y:S02]  /*8cd0*/  LOP3.LUT R34, R38, 0xffff0000, RZ, 0xc0, !PT ;  /* 0xffff000026227812 */ /* 0x000fe400078ec0ff */
[C---:B------:R-:W-:Y:S02]  /*8ce0*/  SHF.L.U32 R35, R39.reuse, 0x10, RZ ;  /* 0x0000001027237819 */ /* 0x040fe400000006ff */
[----:B------:R-:W-:Y:S01]  /*8cf0*/  LOP3.LUT R36, R39, 0xffff0000, RZ, 0xc0, !PT ;  /* 0xffff000027247812 */ /* 0x000fe200078ec0ff */
[C---:B-1----:R-:W-:Y:S01]  /*8d00*/  FMUL R4, R24.reuse, R4 ;  /* 0x0000000418047220 */ /* 0x042fe20000400000 */
[----:B---3--:R-:W-:Y:S01]  /*8d10*/  UPRMT UR4, UR5, 0x654, UR4 ;  /* 0x0000065405047896 */ /* 0x008fe20008000004 */
[C---:B------:R-:W-:Y:S01]  /*8d20*/  FMUL R5, R24.reuse, R5 ;  /* 0x0000000518057220 */ /* 0x040fe20000400000 */
[C---:B------:R-:W-:Y:S01]  /*8d30*/  FMUL R6, R24.reuse, R6 ;  /* 0x0000000618067220 */ /* 0x040fe20000400000 */
[C---:B------:R-:W-:Y:S01]  /*8d40*/  FFMA R4, R27.reuse, R0, R4 ;  /* 0x000000001b047223 */ /* 0x040fe20000000004 */
[C---:B------:R-:W-:Y:S01]  /*8d50*/  FMUL R7, R24.reuse, R7 ;  /* 0x0000000718077220 */ /* 0x040fe20000400000 */
[C---:B------:R-:W-:Y:S01]  /*8d60*/  FFMA R5, R27.reuse, R2, R5 ;  /* 0x000000021b057223 */ /* 0x040fe20000000005 */
[C---:B------:R-:W-:Y:S01]  /*8d70*/  FFMA R6, R27.reuse, R3, R6 ;  /* 0x000000031b067223 */ /* 0x040fe20000000006 */
[C---:B------:R-:W-:Y:S01]  /*8d80*/  FMUL R8, R24.reuse, R8 ;  /* 0x0000000818087220 */ /* 0x040fe20000400000 */
[----:B------:R-:W-:Y:S01]  /*8d90*/  FFMA R7, R27, R20, R7 ;  /* 0x000000141b077223 */ /* 0x000fe20000000007 */
[----:B------:R-:W-:Y:S01]  /*8da0*/  SYNCS.ARRIVE.TRANS64.RED.A1T0 RZ, [UR4], RZ ;  /* 0x000000ffffff79a7 */ /* 0x000fe20008100404 */
[----:B------:R-:W-:Y:S01]  /*8db0*/  F2FP.BF16.F32.PACK_AB R4, R5, R4 ;  /* 0x000000040504723e */ /* 0x000fe200000010ff */
[----:B------:R-:W-:Y:S01]  /*8dc0*/  FFMA R8, R27, R21, R8 ;  /* 0x000000151b087223 */ /* 0x000fe20000000008 */
[C---:B------:R-:W-:Y:S01]  /*8dd0*/  FMUL R9, R24.reuse, R9 ;  /* 0x0000000918097220 */ /* 0x040fe20000400000 */
[----:B------:R-:W-:Y:S01]  /*8de0*/  F2FP.BF16.F32.PACK_AB R5, R7, R6 ;  /* 0x000000060705723e */ /* 0x000fe200000010ff */
[C---:B------:R-:W-:Y:S01]  /*8df0*/  FMUL R0, R24.reuse, R10 ;  /* 0x0000000a18007220 */ /* 0x040fe20000400000 */
[C---:B------:R-:W-:Y:S01]  /*8e00*/  FMUL R2, R24.reuse, R11 ;  /* 0x0000000b18027220 */ /* 0x040fe20000400000 */
[C---:B------:R-:W-:Y:S01]  /*8e10*/  FMUL R3, R24.reuse, R12 ;  /* 0x0000000c18037220 */ /* 0x040fe20000400000 */
[C---:B------:R-:W-:Y:S01]  /*8e20*/  FFMA R9, R27.reuse, R25, R9 ;  /* 0x000000191b097223 */ /* 0x040fe20000000009 */
[C---:B------:R-:W-:Y:S01]  /*8e30*/  FMUL R10, R24.reuse, R13 ;  /* 0x0000000d180a7220 */ /* 0x040fe20000400000 */
[C---:B------:R-:W-:Y:S01]  /*8e40*/  FFMA R0, R27.reuse, R26, R0 ;  /* 0x0000001a1b007223 */ /* 0x040fe20000000000 */
[C---:B------:R-:W-:Y:S01]  /*8e50*/  FMUL R11, R24.reuse, R14 ;  /* 0x0000000e180b7220 */ /* 0x040fe20000400000 */
[C---:B------:R-:W-:Y:S01]  /*8e60*/  FFMA R2, R27.reuse, R28, R2 ;  /* 0x0000001c1b027223 */ /* 0x040fe20000000002 */
[C---:B------:R-:W-:Y:S01]  /*8e70*/  FMUL R15, R24.reuse, R15 ;  /* 0x0000000f180f7220 */ /* 0x040fe20000400000 */
[C---:B------:R-:W-:Y:S01]  /*8e80*/  FMUL R12, R24.reuse, R16 ;  /* 0x00000010180c7220 */ /* 0x040fe20000400000 */
[C---:B------:R-:W-:Y:S01]  /*8e90*/  FFMA R3, R27.reuse, R29, R3 ;  /* 0x0000001d1b037223 */ /* 0x040fe20000000003 */
[C---:B------:R-:W-:Y:S01]  /*8ea0*/  FMUL R13, R24.reuse, R17 ;  /* 0x00000011180d7220 */ /* 0x040fe20000400000 */
[C---:B------:R-:W-:Y:S01]  /*8eb0*/  FFMA R10, R27.reuse, R30, R10 ;  /* 0x0000001e1b0a7223 */ /* 0x040fe2000000000a */
[C---:B------:R-:W-:Y:S01]  /*8ec0*/  FMUL R14, R24.reuse, R18 ;  /* 0x00000012180e7220 */ /* 0x040fe20000400000 */
[C---:B------:R-:W-:Y:S01]  /*8ed0*/  FFMA R11, R27.reuse, R31, R11 ;  /* 0x0000001f1b0b7223 */ /* 0x040fe2000000000b */
[C---:B------:R-:W-:Y:S01]  /*8ee0*/  FFMA R15, R27.reuse, R32, R15 ;  /* 0x000000201b0f7223 */ /* 0x040fe2000000000f */
[----:B------:R-:W-:Y:S01]  /*8ef0*/  FMUL R19, R24, R19 ;  /* 0x0000001318137220 */ /* 0x000fe20000400000 */
[C---:B------:R-:W-:Y:S01]  /*8f00*/  FFMA R12, R27.reuse, R33, R12 ;  /* 0x000000211b0c7223 */ /* 0x040fe2000000000c */
[C---:B------:R-:W-:Y:S01]  /*8f10*/  FFMA R13, R27.reuse, R34, R13 ;  /* 0x000000221b0d7223 */ /* 0x040fe2000000000d */
[C---:B------:R-:W-:Y:S01]  /*8f20*/  FFMA R14, R27.reuse, R35, R14 ;  /* 0x000000231b0e7223 */ /* 0x040fe2000000000e */
[----:B------:R-:W-:Y:S01]  /*8f30*/  FFMA R19, R27, R36, R19 ;  /* 0x000000241b137223 */ /* 0x000fe20000000013 */
[----:B------:R-:W-:Y:S02]  /*8f40*/  F2FP.BF16.F32.PACK_AB R6, R9, R8 ;  /* 0x000000080906723e */ /* 0x000fe400000010ff */
[----:B------:R-:W-:Y:S02]  /*8f50*/  F2FP.BF16.F32.PACK_AB R7, R2, R0 ;  /* 0x000000000207723e */ /* 0x000fe400000010ff */
[----:B------:R-:W-:Y:S02]  /*8f60*/  F2FP.BF16.F32.PACK_AB R16, R10, R3 ;  /* 0x000000030a10723e */ /* 0x000fe400000010ff */
        /* <DEDUP_REMOVED lines=25> */
.L_x_137:
[----:B------:R-:W-:Y:S05]  /*9100*/  BSYNC.RECONVERGENT B0 ;  /* 0x0000000000007941 */ /* 0x000fea0003800200 */
.L_x_136:
[----:B------:R-:W-:Y:S01]  /*9110*/  BAR.SYNC.DEFER_BLOCKING 0x1, 0x80 ;  /* 0x0042000000007b1d */ /* 0x000fe20000010000 */
[----:B------:R-:W-:Y:S01]  /*9120*/  UISETP.NE.AND UP0, UPT, UR52, -0x4, UPT ;  /* 0xfffffffc3400788c */ /* 0x000fe2000bf05270 */
[----:B------:R-:W-:Y:S08]  /*9130*/  IADD3 R22, PT, PT, R22, 0x1, RZ ;  /* 0x0000000116167810 */ /* 0x000ff00007ffe0ff */
[----:B------:R-:W-:Y:S05]  /*9140*/  BRA.U !UP0, `(.L_x_138) ;  /* 0x0000000108247547 */ /* 0x000fea000b800000 */
[----:B------:R-:W-:Y:S01]  /*9150*/  ISETP.NE.AND P0, PT, R67, RZ, PT ;  /* 0x000000ff4300720c */ /* 0x000fe20003f05270 */
[----:B------:R-:W-:Y:S01]  /*9160*/  IMAD.U32 R0, RZ, RZ, UR50 ;  /* 0x00000032ff007e24 */ /* 0x000fe2000f8e00ff */
[----:B------:R-:W-:Y:S04]  /*9170*/  UIADD3 UR4, UPT, UPT, UR50, 0x1, URZ ;  /* 0x0000000132047890 */ /* 0x000fe8000fffe0ff */
[----:B------:R-:W-:Y:S04]  /*9180*/  UISETP.NE.AND UP0, UPT, UR4, 0x4, UPT ;  /* 0x000000040400788c */ /* 0x000fe8000bf05270 */
[----:B------:R-:W-:Y:S03]  /*9190*/  USEL UR50, UR4, URZ, UP0 ;  /* 0x000000ff04327287 */ /* 0x000fe60008000000 */
[----:B------:R-:W-:Y:S05]  /*91a0*/  @P0 LEA R0, R0, UR49, 0x3 ;  /* 0x0000003100000c11 */ /* 0x000fea000f8e18ff */
[----:B------:R-:W-:Y:S05]  /*91b0*/  @P0 VIADD R0, R0, 0x130 ;  /* 0x0000013000000836 */ /* 0x000fea0000000000 */
[----:B------:R-:W-:Y:S04]  /*91c0*/  @P0 PRMT R0, R75, 0x654, R0 ;  /* 0x000006544b000816 */ /* 0x000fe80000000000 */
[----:B------:R3:W-:Y:S03]  /*91d0*/  @P0 SYNCS.ARRIVE.TRANS64.RED.A1T0 RZ, [R0+URZ], RZ ;  /* 0x000000ff00ff09a7 */ /* 0x0007e600081004ff */
.L_x_138:
[----:B------:R-:W-:Y:S01]  /*91e0*/  R2UR UR5, R44 ;  /* 0x000000002c0572ca */ /* 0x000fe200000e0000 */
[----:B------:R-:W-:Y:S01]  /*91f0*/  UISETP.NE.AND UP0, UPT, UR62, URZ, UPT ;  /* 0x000000ff3e00728c */ /* 0x000fe2000bf05270 */
[----:B------:R-:W-:Y:S01]  /*9200*/  R2UR UR4, R45 ;  /* 0x000000002d0472ca */ /* 0x000fe200000e0000 */
[----:B------:R-:W-:Y:S01]  /*9210*/  UIADD3 UR52, UPT, UPT, UR52, 0x4, URZ ;  /* 0x0000000434347890 */ /* 0x000fe2000fffe0ff */
[----:B------:R-:W-:Y:S01]  /*9220*/  ISETP.NE.AND P0, PT, R22, 0x2, PT ;  /* 0x000000021600780c */ /* 0x000fe20003f05270 */
[----:B------:R-:W-:Y:S01]  /*9230*/  UMOV UR54, UR63 ;  /* 0x0000003f00367c82 */ /* 0x000fe20008000000 */
[----:B------:R-:W-:Y:S02]  /*9240*/  LOP3.LUT R46, R46, 0x1, RZ, 0x3c, !PT ;  /* 0x000000012e2e7812 */ /* 0x000fe400078e3cff */
[----:B---3--:R-:W-:Y:S02]  /*9250*/  SEL R0, RZ, 0x1, P0 ;  /* 0x00000001ff007807 */ /* 0x008fe40000000000 */
[----:B------:R-:W-:Y:S02]  /*9260*/  SEL R22, R22, RZ, P0 ;  /* 0x000000ff16167207 */ /* 0x000fe40000000000 */
[----:B------:R-:W-:Y:S01]  /*9270*/  LOP3.LUT R47, R47, R0, RZ, 0x3c, !PT ;  /* 0x000000002f2f7212 */ /* 0x000fe200078e3cff */
[----:B------:R-:W-:Y:S02]  /*9280*/  UIADD3 UR24, UPT, UPT, UR36, UR5, URZ ;  /* 0x0000000524187290 */ /* 0x000fe4000fffe0ff */
[----:B------:R-:W-:Y:S01]  /*9290*/  UIADD3 UR51, UPT, UPT, UR37, UR4, URZ ;  /* 0x0000000425337290 */ /* 0x000fe2000fffe0ff */
[----:B------:R-:W-:Y:S11]  /*92a0*/  BRA.U UP0, `(.L_x_139) ;  /* 0xffffffcd00307547 */ /* 0x000ff6000b83ffff */
[----:B------:R-:W-:-:S13]  /*92b0*/  R2UR UR4, R59 ;  /* 0x000000003b0472ca */ /* 0x000fda00000e0000 */
[----:B------:R-:W-:-:S09]  /*92c0*/  UISETP.NE.AND UP0, UPT, UR4, URZ, UPT ;  /* 0x000000ff0400728c */ /* 0x000fd2000bf05270 */
[----:B------:R-:W-:Y:S05]  /*92d0*/  BRA.U !UP0, `(.L_x_140) ;  /* 0x0000000108487547 */ /* 0x000fea000b800000 */
[----:B------:R-:W3:Y:S02]  /*92e0*/  LDCU.64 UR4, c[0x0][0x990] ;  /* 0x00013200ff0477ac */ /* 0x000ee40008000a00 */
[----:B---3--:R-:W-:-:S04]  /*92f0*/  UISETP.NE.U32.AND UP0, UPT, UR4, URZ, UPT ;  /* 0x000000ff0400728c */ /* 0x008fc8000bf05070 */
[----:B------:R-:W-:-:S09]  /*9300*/  UISETP.NE.AND.EX UP0, UPT, UR5, URZ, UPT, UP0 ;  /* 0x000000ff0500728c */ /* 0x000fd2000bf05300 */
[----:B------:R-:W-:Y:S05]  /*9310*/  BRA.U UP0, `(.L_x_141) ;  /* 0x00000001000c7547 */ /* 0x000fea000b800000 */
[----:B------:R-:W-:-:S13]  /*9320*/  FSETP.NEU.AND P0, PT, R27, RZ, PT ;  /* 0x000000ff1b00720b */ /* 0x000fda0003f0d000 */
[----:B------:R-:W-:Y:S05]  /*9330*/  @!P0 EXIT ;  /* 0x000000000000894d */ /* 0x000fea0003800000 */
[----:B------:R-:W-:Y:S05]  /*9340*/  BRA `(.L_x_140) ;  /* 0x00000000002c7947 */ /* 0x000fea0003800000 */
.L_x_141:
[----:B------:R-:W-:Y:S01]  /*9350*/  ISETP.NE.AND P0, PT, R66, RZ, PT ;  /* 0x000000ff4200720c */ /* 0x000fe20003f05270 */
[----:B------:R-:W-:-:S12]  /*9360*/  BSSY.RECONVERGENT B0, `(.L_x_140) ;  /* 0x0000009000007945 */ /* 0x000fd80003800200 */
[----:B------:R-:W-:Y:S05]  /*9370*/  @P0 BRA `(.L_x_142) ;  /* 0x0000000000140947 */ /* 0x000fea0003800000 */
[----:B------:R-:W3:Y:S02]  /*9380*/  LDCU.64 UR4, c[0x0][0x988] ;  /* 0x00013100ff0477ac */ /* 0x000ee40008000a00 */
[----:B---3--:R-:W-:-:S04]  /*9390*/  ISETP.NE.U32.AND P0, PT, RZ, UR4, PT ;  /* 0x00000004ff007c0c */ /* 0x008fc8000bf05070 */
[----:B------:R-:W-:-:S13]  /*93a0*/  ISETP.NE.AND.EX P0, PT, RZ, UR5, PT, P0 ;  /* 0x00000005ff007c0c */ /* 0x000fda000bf05300 */
[----:B------:R-:W-:Y:S05]  /*93b0*/  @!P0 EXIT ;  /* 0x000000000000894d */ /* 0x000fea0003800000 */
[----:B------:R-:W-:Y:S05]  /*93c0*/  BRA `(.L_x_143) ;  /* 0x0000000000087947 */ /* 0x000fea0003800000 */
.L_x_142:
[----:B------:R-:W-:-:S13]  /*93d0*/  FSETP.NEU.AND P0, PT, R27, RZ, PT ;  /* 0x000000ff1b00720b */ /* 0x000fda0003f0d000 */
[----:B------:R-:W-:Y:S05]  /*93e0*/  @!P0 EXIT ;  /* 0x000000000000894d */ /* 0x000fea0003800000 */
.L_x_143:
[----:B------:R-:W-:Y:S05]  /*93f0*/  BSYNC.RECONVERGENT B0 ;  /* 0x0000000000007941 */ /* 0x000fea0003800200 */
.L_x_140:
[----:B------:R-:W3:Y:S01]  /*9400*/  S2UR UR5, SR_CgaCtaId ;  /* 0x00000000000579c3 */ /* 0x000ee20000008800 */
[----:B------:R-:W-:Y:S01]  /*9410*/  ULEA UR4, UR50, UR49, 0x3 ;  /* 0x0000003132047291 */ /* 0x000fe2000f8e18ff */
[----:B------:R-:W-:-:S04]  /*9420*/  DEPBAR.LE SB0, 0x0 ;  /* 0x000080000000791a */ /* 0x000fc80000000000 */
[----:B------:R-:W-:-:S04]  /*9430*/  UIADD3 UR4, UPT, UPT, UR4, 0x130, URZ ;  /* 0x0000013004047890 */ /* 0x000fc8000fffe0ff */
[----:B---3--:R-:W-:-:S09]  /*9440*/  UPRMT UR4, UR5, 0x654, UR4 ;  /* 0x0000065405047896 */ /* 0x008fd20008000004 */
[----:B------:R-:W-:Y:S01]  /*9450*/  SYNCS.ARRIVE.TRANS64.RED.A1T0 RZ, [UR4], RZ ;  /* 0x000000ffffff79a7 */ /* 0x000fe20008100404 */
[----:B------:R-:W-:Y:S05]  /*9460*/  EXIT ;  /* 0x000000000000794d */ /* 0x000fea0003800000 */
.L_x_25:
[----:B------:R-:W-:Y:S07]  /*9470*/  MOV R0, UR17 ;  /* 0x0000001100007c02 */ /* 0x000fee0008000f00 */
.L_x_144:
[----:B--2---:R2:W4:Y:S02]  /*9480*/  SYNCS.PHASECHK.TRANS64.TRYWAIT P0, [R0+URZ+0x88], R5 ;  /* 0x00008805000075a7 */ /* 0x00452400080011ff */
[----:B----4-:R-:W-:Y:S05]  /*9490*/  @!P0 NANOSLEEP.SYNCS 0x989680 ;  /* 0x009896800000895d */ /* 0x010fea0003900000 */
[----:B------:R-:W4:Y:S02]  /*94a0*/  @!P0 SYNCS.PHASECHK.TRANS64 P0, [R0+URZ+0x88], R5 ;  /* 0x00008805000085a7 */ /* 0x000f2400080010ff */
[----:B----4-:R-:W-:Y:S05]  /*94b0*/  @!P0 BRA `(.L_x_144) ;  /* 0xfffffffc00f08947 */ /* 0x010fea000383ffff */
[----:B------:R-:W-:Y:S05]  /*94c0*/  BRA `(.L_x_24) ;  /* 0xffffff8400d07947 */ /* 0x000fea000383ffff */
.L_x_32:
[----:B------:R-:W-:Y:S07]  /*94d0*/  MOV R0, UR9 ;  /* 0x0000000900007c02 */ /* 0x000fee0008000f00 */
.L_x_145:
[----:B--2---:R2:W4:Y:S02]  /*94e0*/  SYNCS.PHASECHK.TRANS64.TRYWAIT P0, [R0+URZ+0x88], R5 ;  /* 0x00008805000075a7 */ /* 0x00452400080011ff */
[----:B----4-:R-:W-:Y:S05]  /*94f0*/  @!P0 NANOSLEEP.SYNCS 0x989680 ;  /* 0x009896800000895d */ /* 0x010fea0003900000 */
[----:B------:R-:W4:Y:S02]  /*9500*/  @!P0 SYNCS.PHASECHK.TRANS64 P0, [R0+URZ+0x88], R5 ;  /* 0x00008805000085a7 */ /* 0x000f2400080010ff */
[----:B----4-:R-:W-:Y:S05]  /*9510*/  @!P0 BRA `(.L_x_145) ;  /* 0xfffffffc00f08947 */ /* 0x010fea000383ffff */
[----:B------:R-:W-:Y:S05]  /*9520*/  BRA `(.L_x_31) ;  /* 0xffffff8c008c7947 */ /* 0x000fea000383ffff */
.L_x_37:
[----:B-1----:R-:W-:-:S07]  /*9530*/  MOV R0, UR41 ;  /* 0x0000002900007c02 */ /* 0x002fce0008000f00 */
.L_x_146:
[----:B-1----:R1:W2:Y:S02]  /*9540*/  SYNCS.PHASECHK.TRANS64.TRYWAIT P0, [R0+URZ+0x160], R4 ;  /* 0x00016004000075a7 */ /* 0x0022a400080011ff */
[----:B--2---:R-:W-:Y:S05]  /*9550*/  @!P0 NANOSLEEP.SYNCS 0x989680 ;  /* 0x009896800000895d */ /* 0x004fea0003900000 */
[----:B------:R-:W2:Y:S02]  /*9560*/  @!P0 SYNCS.PHASECHK.TRANS64 P0, [R0+URZ+0x160], R4 ;  /* 0x00016004000085a7 */ /* 0x000ea400080010ff */
[----:B--2---:R-:W-:Y:S05]  /*9570*/  @!P0 BRA `(.L_x_146) ;  /* 0xfffffffc00f08947 */ /* 0x004fea000383ffff */
[----:B------:R-:W-:Y:S05]  /*9580*/  BRA `(.L_x_147) ;  /* 0xffffff90009c7947 */ /* 0x000fea000383ffff */
.L_x_41:
[----:B------:R-:W-:-:S07]  /*9590*/  MOV R0, UR4 ;  /* 0x0000000400007c02 */ /* 0x000fce0008000f00 */
.L_x_148:
[----:B-1----:R1:W2:Y:S02]  /*95a0*/  SYNCS.PHASECHK.TRANS64.TRYWAIT P0, [R0+URZ], R2 ;  /* 0x00000002000075a7 */ /* 0x0022a400080011ff */
[----:B--2---:R-:W-:Y:S05]  /*95b0*/  @!P0 NANOSLEEP.SYNCS 0x989680 ;  /* 0x009896800000895d */ /* 0x004fea0003900000 */
[----:B------:R-:W2:Y:S02]  /*95c0*/  @!P0 SYNCS.PHASECHK.TRANS64 P0, [R0+URZ], R2 ;  /* 0x00000002000085a7 */ /* 0x000ea400080010ff */
[----:B--2---:R-:W-:Y:S05]  /*95d0*/  @!P0 BRA `(.L_x_148) ;  /* 0xfffffffc00f08947 */ /* 0x004fea000383ffff */
[----:B------:R-:W-:Y:S05]  /*95e0*/  BRA `(.L_x_149) ;  /* 0xffffff9800307947 */ /* 0x000fea000383ffff */
.L_x_42:
[----:B------:R-:W-:-:S07]  /*95f0*/  MOV R0, UR5 ;  /* 0x0000000500007c02 */ /* 0x000fce0008000f00 */
.L_x_150:
[----:B-1----:R1:W2:Y:S02]  /*9600*/  SYNCS.PHASECHK.TRANS64.TRYWAIT P0, [R0+URZ], R3 ;  /* 0x00000003000075a7 */ /* 0x0022a400080011ff */
[----:B--2---:R-:W-:Y:S05]  /*9610*/  @!P0 NANOSLEEP.SYNCS 0x989680 ;  /* 0x009896800000895d */ /* 0x004fea0003900000 */
[----:B------:R-:W2:Y:S02]  /*9620*/  @!P0 SYNCS.PHASECHK.TRANS64 P0, [R0+URZ], R3 ;  /* 0x00000003000085a7 */ /* 0x000ea400080010ff */
[----:B--2---:R-:W-:Y:S05]  /*9630*/  @!P0 BRA `(.L_x_150) ;  /* 0xfffffffc00f08947 */ /* 0x004fea000383ffff */
[----:B------:R-:W-:Y:S05]  /*9640*/  BRA `(.L_x_151) ;  /* 0xffffff98003c7947 */ /* 0x000fea000383ffff */
.L_x_43:
[----:B------:R-:W-:-:S07]  /*9650*/  MOV R0, UR5 ;  /* 0x0000000500007c02 */ /* 0x000fce0008000f00 */
.L_x_152:
[----:B-1----:R1:W2:Y:S02]  /*9660*/  SYNCS.PHASECHK.TRANS64.TRYWAIT P0, [R0+URZ], R3 ;  /* 0x00000003000075a7 */ /* 0x0022a400080011ff */
[----:B--2---:R-:W-:Y:S05]  /*9670*/  @!P0 NANOSLEEP.SYNCS 0x989680 ;  /* 0x009896800000895d */ /* 0x004fea0003900000 */
[----:B------:R-:W2:Y:S02]  /*9680*/  @!P0 SYNCS.PHASECHK.TRANS64 P0, [R0+URZ], R3 ;  /* 0x00000003000085a7 */ /* 0x000ea400080010ff */
[----:B--2---:R-:W-:Y:S05]  /*9690*/  @!P0 BRA `(.L_x_152) ;  /* 0xfffffffc00f08947 */ /* 0x004fea000383ffff */
[----:B------:R-:W-:Y:S05]  /*96a0*/  BRA `(.L_x_153) ;  /* 0xffffff9800487947 */ /* 0x000fea000383ffff */
.L_x_44:
[----:B------:R-:W-:-:S07]  /*96b0*/  MOV R0, UR5 ;  /* 0x0000000500007c02 */ /* 0x000fce0008000f00 */
.L_x_154:
[----:B-1----:R1:W2:Y:S02]  /*96c0*/  SYNCS.PHASECHK.TRANS64.TRYWAIT P0, [R0+URZ], R3 ;  /* 0x00000003000075a7 */ /* 0x0022a400080011ff */
[----:B--2---:R-:W-:Y:S05]  /*96d0*/  @!P0 NANOSLEEP.SYNCS 0x989680 ;  /* 0x009896800000895d */ /* 0x004fea0003900000 */
[----:B------:R-:W2:Y:S02]  /*96e0*/  @!P0 SYNCS.PHASECHK.TRANS64 P0, [R0+URZ], R3 ;  /* 0x00000003000085a7 */ /* 0x000ea400080010ff */
[----:B--2---:R-:W-:Y:S05]  /*96f0*/  @!P0 BRA `(.L_x_154) ;  /* 0xfffffffc00f08947 */ /* 0x004fea000383ffff */
[----:B------:R-:W-:Y:S05]  /*9700*/  BRA `(.L_x_155) ;  /* 0xffffff9800547947 */ /* 0x000fea000383ffff */
.L_x_45:
[----:B------:R-:W-:-:S07]  /*9710*/  MOV R0, UR5 ;  /* 0x0000000500007c02 */ /* 0x000fce0008000f00 */
.L_x_156:
[----:B-1----:R1:W2:Y:S02]  /*9720*/  SYNCS.PHASECHK.TRANS64.TRYWAIT P0, [R0+URZ], R3 ;  /* 0x00000003000075a7 */ /* 0x0022a400080011ff */
[----:B--2---:R-:W-:Y:S05]  /*9730*/  @!P0 NANOSLEEP.SYNCS 0x989680 ;  /* 0x009896800000895d */ /* 0x004fea0003900000 */
[----:B------:R-:W2:Y:S02]  /*9740*/  @!P0 SYNCS.PHASECHK.TRANS64 P0, [R0+URZ], R3 ;  /* 0x00000003000085a7 */ /* 0x000ea400080010ff */
[----:B--2---:R-:W-:Y:S05]  /*9750*/  @!P0 BRA `(.L_x_156) ;  /* 0xfffffffc00f08947 */ /* 0x004fea000383ffff */
[----:B------:R-:W-:Y:S05]  /*9760*/  BRA `(.L_x_157) ;  /* 0xffffff9800607947 */ /* 0x000fea000383ffff */
.L_x_46:
[----:B------:R-:W-:-:S07]  /*9770*/  MOV R0, UR5 ;  /* 0x0000000500007c02 */ /* 0x000fce0008000f00 */
.L_x_158:
[----:B-1----:R1:W2:Y:S02]  /*9780*/  SYNCS.PHASECHK.TRANS64.TRYWAIT P0, [R0+URZ], R3 ;  /* 0x00000003000075a7 */ /* 0x0022a400080011ff */
[----:B--2---:R-:W-:Y:S05]  /*9790*/  @!P0 NANOSLEEP.SYNCS 0x989680 ;  /* 0x009896800000895d */ /* 0x004fea0003900000 */
[----:B------:R-:W2:Y:S02]  /*97a0*/  @!P0 SYNCS.PHASECHK.TRANS64 P0, [R0+URZ], R3 ;  /* 0x00000003000085a7 */ /* 0x000ea400080010ff */
[----:B--2---:R-:W-:Y:S05]  /*97b0*/  @!P0 BRA `(.L_x_158) ;  /* 0xfffffffc00f08947 */ /* 0x004fea000383ffff */
[----:B------:R-:W-:Y:S05]  /*97c0*/  BRA `(.L_x_159) ;  /* 0xffffff98006c7947 */ /* 0x000fea000383ffff */
.L_x_47:
[----:B------:R-:W-:-:S07]  /*97d0*/  MOV R0, UR5 ;  /* 0x0000000500007c02 */ /* 0x000fce0008000f00 */
.L_x_160:
[----:B-1----:R1:W2:Y:S02]  /*97e0*/  SYNCS.PHASECHK.TRANS64.TRYWAIT P0, [R0+URZ], R3 ;  /* 0x00000003000075a7 */ /* 0x0022a400080011ff */
[----:B--2---:R-:W-:Y:S05]  /*97f0*/  @!P0 NANOSLEEP.SYNCS 0x989680 ;  /* 0x009896800000895d */ /* 0x004fea0003900000 */
[----:B------:R-:W2:Y:S02]  /*9800*/  @!P0 SYNCS.PHASECHK.TRANS64 P0, [R0+URZ], R3 ;  /* 0x00000003000085a7 */ /* 0x000ea400080010ff */
[----:B--2---:R-:W-:Y:S05]  /*9810*/  @!P0 BRA `(.L_x_160) ;  /* 0xfffffffc00f08947 */ /* 0x004fea000383ffff */
[----:B------:R-:W-:Y:S05]  /*9820*/  BRA `(.L_x_161) ;  /* 0xffffff9800787947 */ /* 0x000fea000383ffff */
.L_x_48:
[----:B------:R-:W-:-:S07]  /*9830*/  MOV R0, UR5 ;  /* 0x0000000500007c02 */ /* 0x000fce0008000f00 */
.L_x_162:
[----:B-1----:R1:W2:Y:S02]  /*9840*/  SYNCS.PHASECHK.TRANS64.TRYWAIT P0, [R0+URZ], R3 ;  /* 0x00000003000075a7 */ /* 0x0022a400080011ff */
[----:B--2---:R-:W-:Y:S05]  /*9850*/  @!P0 NANOSLEEP.SYNCS 0x989680 ;  /* 0x009896800000895d */ /* 0x004fea0003900000 */
[----:B------:R-:W2:Y:S02]  /*9860*/  @!P0 SYNCS.PHASECHK.TRANS64 P0, [R0+URZ], R3 ;  /* 0x00000003000085a7 */ /* 0x000ea400080010ff */
[----:B--2---:R-:W-:Y:S05]  /*9870*/  @!P0 BRA `(.L_x_162) ;  /* 0xfffffffc00f08947 */ /* 0x004fea000383ffff */
[----:B------:R-:W-:Y:S05]  /*9880*/  BRA `(.L_x_163) ;  /* 0xffffff9800847947 */ /* 0x000fea000383ffff */
.L_x_49:
[----:B------:R-:W-:-:S07]  /*9890*/  MOV R0, UR5 ;  /* 0x0000000500007c02 */ /* 0x000fce0008000f00 */
.L_x_164:
[----:B-1----:R1:W2:Y:S02]  /*98a0*/  SYNCS.PHASECHK.TRANS64.TRYWAIT P0, [R0+URZ], R3 ;  /* 0x00000003000075a7 */ /* 0x0022a400080011ff */
[----:B--2---:R-:W-:Y:S05]  /*98b0*/  @!P0 NANOSLEEP.SYNCS 0x989680 ;  /* 0x009896800000895d */ /* 0x004fea0003900000 */
[----:B------:R-:W2:Y:S02]  /*98c0*/  @!P0 SYNCS.PHASECHK.TRANS64 P0, [R0+URZ], R3 ;  /* 0x00000003000085a7 */ /* 0x000ea400080010ff */
[----:B--2---:R-:W-:Y:S05]  /*98d0*/  @!P0 BRA `(.L_x_164) ;  /* 0xfffffffc00f08947 */ /* 0x004fea000383ffff */
[----:B------:R-:W-:Y:S05]  /*98e0*/  BRA `(.L_x_165) ;  /* 0xffffff9800907947 */ /* 0x000fea000383ffff */
.L_x_50:
[----:B------:R-:W-:-:S07]  /*98f0*/  MOV R0, UR5 ;  /* 0x0000000500007c02 */ /* 0x000fce0008000f00 */
.L_x_166:
[----:B-1----:R1:W2:Y:S02]  /*9900*/  SYNCS.PHASECHK.TRANS64.TRYWAIT P0, [R0+URZ], R3 ;  /* 0x00000003000075a7 */ /* 0x0022a400080011ff */
[----:B--2---:R-:W-:Y:S05]  /*9910*/  @!P0 NANOSLEEP.SYNCS 0x989680 ;  /* 0x009896800000895d */ /* 0x004fea0003900000 */
[----:B------:R-:W2:Y:S02]  /*9920*/  @!P0 SYNCS.PHASECHK.TRANS64 P0, [R0+URZ], R3 ;  /* 0x00000003000085a7 */ /* 0x000ea400080010ff */
[----:B--2---:R-:W-:Y:S05]  /*9930*/  @!P0 BRA `(.L_x_166) ;  /* 0xfffffffc00f08947 */ /* 0x004fea000383ffff */
[----:B------:R-:W-:Y:S05]  /*9940*/  BRA `(.L_x_167) ;  /* 0xffffff98009c7947 */ /* 0x000fea000383ffff */
.L_x_51:
[----:B------:R-:W-:-:S07]  /*9950*/  MOV R0, UR5 ;  /* 0x0000000500007c02 */ /* 0x000fce0008000f00 */
.L_x_168:
[----:B-1----:R1:W2:Y:S02]  /*9960*/  SYNCS.PHASECHK.TRANS64.TRYWAIT P0, [R0+URZ], R3 ;  /* 0x00000003000075a7 */ /* 0x0022a400080011ff */
[----:B--2---:R-:W-:Y:S05]  /*9970*/  @!P0 NANOSLEEP.SYNCS 0x989680 ;  /* 0x009896800000895d */ /* 0x004fea0003900000 */
[----:B------:R-:W2:Y:S02]  /*9980*/  @!P0 SYNCS.PHASECHK.TRANS64 P0, [R0+URZ], R3 ;  /* 0x00000003000085a7 */ /* 0x000ea400080010ff */
[----:B--2---:R-:W-:Y:S05]  /*9990*/  @!P0 BRA `(.L_x_168) ;  /* 0xfffffffc00f08947 */ /* 0x004fea000383ffff */
[----:B------:R-:W-:Y:S05]  /*99a0*/  BRA `(.L_x_169) ;  /* 0xffffff9800a87947 */ /* 0x000fea000383ffff */
.L_x_52:
[----:B------:R-:W-:-:S07]  /*99b0*/  MOV R0, UR5 ;  /* 0x0000000500007c02 */ /* 0x000fce0008000f00 */
.L_x_170:
[----:B-1----:R1:W2:Y:S02]  /*99c0*/  SYNCS.PHASECHK.TRANS64.TRYWAIT P0, [R0+URZ], R3 ;  /* 0x00000003000075a7 */ /* 0x0022a400080011ff */
[----:B--2---:R-:W-:Y:S05]  /*99d0*/  @!P0 NANOSLEEP.SYNCS 0x989680 ;  /* 0x009896800000895d */ /* 0x004fea0003900000 */
[----:B------:R-:W2:Y:S02]  /*99e0*/  @!P0 SYNCS.PHASECHK.TRANS64 P0, [R0+URZ], R3 ;  /* 0x00000003000085a7 */ /* 0x000ea400080010ff */
[----:B--2---:R-:W-:Y:S05]  /*99f0*/  @!P0 BRA `(.L_x_170) ;  /* 0xfffffffc00f08947 */ /* 0x004fea000383ffff */
[----:B------:R-:W-:Y:S05]  /*9a00*/  BRA `(.L_x_171) ;  /* 0xffffff9800b47947 */ /* 0x000fea000383ffff */
.L_x_53:
[----:B------:R-:W-:-:S07]  /*9a10*/  MOV R0, UR5 ;  /* 0x0000000500007c02 */ /* 0x000fce0008000f00 */
.L_x_172:
[----:B-1----:R1:W2:Y:S02]  /*9a20*/  SYNCS.PHASECHK.TRANS64.TRYWAIT P0, [R0+URZ], R3 ;  /* 0x00000003000075a7 */ /* 0x0022a400080011ff */
[----:B--2---:R-:W-:Y:S05]  /*9a30*/  @!P0 NANOSLEEP.SYNCS 0x989680 ;  /* 0x009896800000895d */ /* 0x004fea0003900000 */
[----:B------:R-:W2:Y:S02]  /*9a40*/  @!P0 SYNCS.PHASECHK.TRANS64 P0, [R0+URZ], R3 ;  /* 0x00000003000085a7 */ /* 0x000ea400080010ff */
[----:B--2---:R-:W-:Y:S05]  /*9a50*/  @!P0 BRA `(.L_x_172) ;  /* 0xfffffffc00f08947 */ /* 0x004fea000383ffff */
[----:B------:R-:W-:Y:S05]  /*9a60*/  BRA `(.L_x_173) ;  /* 0xffffff9800c07947 */ /* 0x000fea000383ffff */
.L_x_54:
[----:B------:R-:W-:-:S07]  /*9a70*/  MOV R0, UR5 ;  /* 0x0000000500007c02 */ /* 0x000fce0008000f00 */
.L_x_174:
[----:B-1----:R1:W2:Y:S02]  /*9a80*/  SYNCS.PHASECHK.TRANS64.TRYWAIT P0, [R0+URZ], R3 ;  /* 0x00000003000075a7 */ /* 0x0022a400080011ff */
[----:B--2---:R-:W-:Y:S05]  /*9a90*/  @!P0 NANOSLEEP.SYNCS 0x989680 ;  /* 0x009896800000895d */ /* 0x004fea0003900000 */
[----:B------:R-:W2:Y:S02]  /*9aa0*/  @!P0 SYNCS.PHASECHK.TRANS64 P0, [R0+URZ], R3 ;  /* 0x00000003000085a7 */ /* 0x000ea400080010ff */
[----:B--2---:R-:W-:Y:S05]  /*9ab0*/  @!P0 BRA `(.L_x_174) ;  /* 0xfffffffc00f08947 */ /* 0x004fea000383ffff */
[----:B------:R-:W-:Y:S05]  /*9ac0*/  BRA `(.L_x_175) ;  /* 0xffffff9800cc7947 */ /* 0x000fea000383ffff */
.L_x_55:
[----:B------:R-:W-:-:S07]  /*9ad0*/  MOV R0, UR5 ;  /* 0x0000000500007c02 */ /* 0x000fce0008000f00 */
.L_x_176:
[----:B-1----:R1:W2:Y:S02]  /*9ae0*/  SYNCS.PHASECHK.TRANS64.TRYWAIT P0, [R0+URZ], R3 ;  /* 0x00000003000075a7 */ /* 0x0022a400080011ff */
[----:B--2---:R-:W-:Y:S05]  /*9af0*/  @!P0 NANOSLEEP.SYNCS 0x989680 ;  /* 0x009896800000895d */ /* 0x004fea0003900000 */
[----:B------:R-:W2:Y:S02]  /*9b00*/  @!P0 SYNCS.PHASECHK.TRANS64 P0, [R0+URZ], R3 ;  /* 0x00000003000085a7 */ /* 0x000ea400080010ff */
[----:B--2---:R-:W-:Y:S05]  /*9b10*/  @!P0 BRA `(.L_x_176) ;  /* 0xfffffffc00f08947 */ /* 0x004fea000383ffff */
[----:B------:R-:W-:Y:S05]  /*9b20*/  BRA `(.L_x_177) ;  /* 0xffffff9800d87947 */ /* 0x000fea000383ffff */
.L_x_56:
[----:B------:R-:W-:-:S07]  /*9b30*/  MOV R0, UR5 ;  /* 0x0000000500007c02 */ /* 0x000fce0008000f00 */
.L_x_178:
[----:B-1----:R1:W2:Y:S02]  /*9b40*/  SYNCS.PHASECHK.TRANS64.TRYWAIT P0, [R0+URZ], R3 ;  /* 0x00000003000075a7 */ /* 0x0022a400080011ff */
[----:B--2---:R-:W-:Y:S05]  /*9b50*/  @!P0 NANOSLEEP.SYNCS 0x989680 ;  /* 0x009896800000895d */ /* 0x004fea0003900000 */
[----:B------:R-:W2:Y:S02]  /*9b60*/  @!P0 SYNCS.PHASECHK.TRANS64 P0, [R0+URZ], R3 ;  /* 0x00000003000085a7 */ /* 0x000ea400080010ff */
[----:B--2---:R-:W-:Y:S05]  /*9b70*/  @!P0 BRA `(.L_x_178) ;  /* 0xfffffffc00f08947 */ /* 0x004fea000383ffff */
[----:B------:R-:W-:Y:S05]  /*9b80*/  BRA `(.L_x_179) ;  /* 0xffffff9800e47947 */ /* 0x000fea000383ffff */
.L_x_59:
[----:B------:R-:W-:-:S07]  /*9b90*/  MOV R4, UR4 ;  /* 0x0000000400047c02 */ /* 0x000fce0008000f00 */
.L_x_180:
[----:B-1----:R1:W2:Y:S02]  /*9ba0*/  SYNCS.PHASECHK.TRANS64.TRYWAIT P1, [R4+URZ+0x168], R6 ;  /* 0x00016806040075a7 */ /* 0x0022a400080211ff */
[----:B--2---:R-:W-:Y:S05]  /*9bb0*/  @!P1 NANOSLEEP.SYNCS 0x989680 ;  /* 0x009896800000995d */ /* 0x004fea0003900000 */
[----:B------:R-:W2:Y:S02]  /*9bc0*/  @!P1 SYNCS.PHASECHK.TRANS64 P1, [R4+URZ+0x168], R6 ;  /* 0x00016806040095a7 */ /* 0x000ea400080210ff */
[----:B--2---:R-:W-:Y:S05]  /*9bd0*/  @!P1 BRA `(.L_x_180) ;  /* 0xfffffffc00f09947 */ /* 0x004fea000383ffff */
[----:B------:R-:W-:Y:S05]  /*9be0*/  BRA `(.L_x_181) ;  /* 0xffffff9c00507947 */ /* 0x000fea000383ffff */
.L_x_60:
[----:B-1----:R-:W-:-:S07]  /*9bf0*/  MOV R4, UR4 ;  /* 0x0000000400047c02 */ /* 0x002fce0008000f00 */
.L_x_182:
[----:B-1----:R1:W2:Y:S02]  /*9c00*/  SYNCS.PHASECHK.TRANS64.TRYWAIT P1, [R4+URZ+0x160], R5 ;  /* 0x00016005040075a7 */ /* 0x0022a400080211ff */
[----:B--2---:R-:W-:Y:S05]  /*9c10*/  @!P1 NANOSLEEP.SYNCS 0x989680 ;  /* 0x009896800000995d */ /* 0x004fea0003900000 */
[----:B------:R-:W2:Y:S02]  /*9c20*/  @!P1 SYNCS.PHASECHK.TRANS64 P1, [R4+URZ+0x160], R5 ;  /* 0x00016005040095a7 */ /* 0x000ea400080210ff */
[----:B--2---:R-:W-:Y:S05]  /*9c30*/  @!P1 BRA `(.L_x_182) ;  /* 0xfffffffc00f09947 */ /* 0x004fea000383ffff */
[----:B------:R-:W-:Y:S05]  /*9c40*/  BRA `(.L_x_183) ;  /* 0xffffff9c00587947 */ /* 0x000fea000383ffff */
.L_x_68:
[----:B------:R-:W-:-:S07]  /*9c50*/  MOV R2, UR18 ;  /* 0x0000001200027c02 */ /* 0x000fce0008000f00 */
.L_x_184:
[----:B-1----:R1:W2:Y:S02]  /*9c60*/  SYNCS.PHASECHK.TRANS64.TRYWAIT P0, [R2+URZ+0x160], R4 ;  /* 0x00016004020075a7 */ /* 0x0022a400080011ff */
[----:B--2---:R-:W-:Y:S05]  /*9c70*/  @!P0 NANOSLEEP.SYNCS 0x989680 ;  /* 0x009896800000895d */ /* 0x004fea0003900000 */
[----:B------:R-:W2:Y:S02]  /*9c80*/  @!P0 SYNCS.PHASECHK.TRANS64 P0, [R2+URZ+0x160], R4 ;  /* 0x00016004020085a7 */ /* 0x000ea400080010ff */
[----:B--2---:R-:W-:Y:S05]  /*9c90*/  @!P0 BRA `(.L_x_184) ;  /* 0xfffffffc00f08947 */ /* 0x004fea000383ffff */
[----:B------:R-:W-:Y:S05]  /*9ca0*/  BRA `(.L_x_185) ;  /* 0xffffffa000dc7947 */ /* 0x000fea000383ffff */
.L_x_69:
[----:B------:R-:W-:-:S07]  /*9cb0*/  MOV R4, UR23 ;  /* 0x0000001700047c02 */ /* 0x000fce0008000f00 */
.L_x_186:
[----:B-1----:R1:W2:Y:S02]  /*9cc0*/  SYNCS.PHASECHK.TRANS64.TRYWAIT P0, [R4+URZ+0x180], R2 ;  /* 0x00018002040075a7 */ /* 0x0022a400080011ff */
[----:B--2---:R-:W-:Y:S05]  /*9cd0*/  @!P0 NANOSLEEP.SYNCS 0x989680 ;  /* 0x009896800000895d */ /* 0x004fea0003900000 */
[----:B------:R-:W2:Y:S02]  /*9ce0*/  @!P0 SYNCS.PHASECHK.TRANS64 P0, [R4+URZ+0x180], R2 ;  /* 0x00018002040085a7 */ /* 0x000ea400080010ff */
[----:B--2---:R-:W-:Y:S05]  /*9cf0*/  @!P0 BRA `(.L_x_186) ;  /* 0xfffffffc00f08947 */ /* 0x004fea000383ffff */
[----:B------:R-:W-:Y:S05]  /*9d00*/  BRA `(.L_x_187) ;  /* 0xffffffa000f87947 */ /* 0x000fea000383ffff */
.L_x_72:
[----:B-1----:R-:W-:Y:S07]  /*9d10*/  MOV R2, UR16 ;  /* 0x0000001000027c02 */ /* 0x002fee0008000f00 */
.L_x_188:
[----:B-1----:R1:W2:Y:S02]  /*9d20*/  SYNCS.PHASECHK.TRANS64.TRYWAIT P0, [R2+URZ], R5 ;  /* 0x00000005020075a7 */ /* 0x0022a400080011ff */
[----:B--2---:R-:W-:Y:S05]  /*9d30*/  @!P0 NANOSLEEP.SYNCS 0x989680 ;  /* 0x009896800000895d */ /* 0x004fea0003900000 */
[----:B------:R-:W2:Y:S02]  /*9d40*/  @!P0 SYNCS.PHASECHK.TRANS64 P0, [R2+URZ], R5 ;  /* 0x00000005020085a7 */ /* 0x000ea400080010ff */
[----:B--2---:R-:W-:Y:S05]  /*9d50*/  @!P0 BRA `(.L_x_188) ;  /* 0xfffffffc00f08947 */ /* 0x004fea000383ffff */
[----:B------:R-:W-:Y:S05]  /*9d60*/  BRA `(.L_x_71) ;  /* 0xffffffa4001c7947 */ /* 0x000fea000383ffff */
.L_x_75:
[----:B------:R-:W-:-:S07]  /*9d70*/  MOV R2, UR4 ;  /* 0x0000000400027c02 */ /* 0x000fce0008000f00 */
.L_x_189:
[----:B-1----:R1:W3:Y:S02]  /*9d80*/  SYNCS.PHASECHK.TRANS64.TRYWAIT P0, [R2+URZ], R3 ;  /* 0x00000003020075a7 */ /* 0x0022e400080011ff */
[----:B---3--:R-:W-:Y:S05]  /*9d90*/  @!P0 NANOSLEEP.SYNCS 0x989680 ;  /* 0x009896800000895d */ /* 0x008fea0003900000 */
[----:B------:R-:W3:Y:S02]  /*9da0*/  @!P0 SYNCS.PHASECHK.TRANS64 P0, [R2+URZ], R3 ;  /* 0x00000003020085a7 */ /* 0x000ee400080010ff */
[----:B---3--:R-:W-:Y:S05]  /*9db0*/  @!P0 BRA `(.L_x_189) ;  /* 0xfffffffc00f08947 */ /* 0x008fea000383ffff */
[----:B------:R-:W-:Y:S05]  /*9dc0*/  BRA `(.L_x_190) ;  /* 0xffffffa400e87947 */ /* 0x000fea000383ffff */
.L_x_76:
[----:B------:R-:W-:-:S07]  /*9dd0*/  MOV R2, UR4 ;  /* 0x0000000400027c02 */ /* 0x000fce0008000f00 */
.L_x_191:
[----:B-1----:R1:W2:Y:S02]  /*9de0*/  SYNCS.PHASECHK.TRANS64.TRYWAIT P0, [R2+URZ], R3 ;  /* 0x00000003020075a7 */ /* 0x0022a400080011ff */
[----:B--2---:R-:W-:Y:S05]  /*9df0*/  @!P0 NANOSLEEP.SYNCS 0x989680 ;  /* 0x009896800000895d */ /* 0x004fea0003900000 */
[----:B------:R-:W2:Y:S02]  /*9e00*/  @!P0 SYNCS.PHASECHK.TRANS64 P0, [R2+URZ], R3 ;  /* 0x00000003020085a7 */ /* 0x000ea400080010ff */
[----:B--2---:R-:W-:Y:S05]  /*9e10*/  @!P0 BRA `(.L_x_191) ;  /* 0xfffffffc00f08947 */ /* 0x004fea000383ffff */
[----:B------:R-:W-:Y:S05]  /*9e20*/  BRA `(.L_x_192) ;  /* 0xffffffa400f47947 */ /* 0x000fea000383ffff */
.L_x_81:
[----:B------:R-:W-:Y:S07]  /*9e30*/  MOV R0, UR20 ;  /* 0x0000001400007c02 */ /* 0x000fee0008000f00 */
.L_x_193:
[----:B-1----:R1:W2:Y:S02]  /*9e40*/  SYNCS.PHASECHK.TRANS64.TRYWAIT P0, [R0+URZ+0x160], R2 ;  /* 0x00016002000075a7 */ /* 0x0022a400080011ff */
[----:B--2---:R-:W-:Y:S05]  /*9e50*/  @!P0 NANOSLEEP.SYNCS 0x989680 ;  /* 0x009896800000895d */ /* 0x004fea0003900000 */
[----:B------:R-:W2:Y:S02]  /*9e60*/  @!P0 SYNCS.PHASECHK.TRANS64 P0, [R0+URZ+0x160], R2 ;  /* 0x00016002000085a7 */ /* 0x000ea400080010ff */
[----:B--2---:R-:W-:Y:S05]  /*9e70*/  @!P0 BRA `(.L_x_193) ;  /* 0xfffffffc00f08947 */ /* 0x004fea000383ffff */
[----:B------:R-:W-:Y:S05]  /*9e80*/  BRA `(.L_x_194) ;  /* 0xffffffac00547947 */ /* 0x000fea000383ffff */
.L_x_84:
[----:B------:R-:W-:Y:S07]  /*9e90*/  MOV R0, UR20 ;  /* 0x0000001400007c02 */ /* 0x000fee0008000f00 */
.L_x_195:
[----:B-1----:R1:W2:Y:S02]  /*9ea0*/  SYNCS.PHASECHK.TRANS64.TRYWAIT P2, [R0+URZ+0x158], R2 ;  /* 0x00015802000075a7 */ /* 0x0022a400080411ff */
[----:B--2---:R-:W-:Y:S05]  /*9eb0*/  @!P2 NANOSLEEP.SYNCS 0x989680 ;  /* 0x009896800000a95d */ /* 0x004fea0003900000 */
[----:B------:R-:W2:Y:S02]  /*9ec0*/  @!P2 SYNCS.PHASECHK.TRANS64 P2, [R0+URZ+0x158], R2 ;  /* 0x000158020000a5a7 */ /* 0x000ea400080410ff */
[----:B--2---:R-:W-:Y:S05]  /*9ed0*/  @!P2 BRA `(.L_x_195) ;  /* 0xfffffffc00f0a947 */ /* 0x004fea000383ffff */
[----:B------:R-:W-:Y:S05]  /*9ee0*/  BRA `(.L_x_83) ;  /* 0xffffffb000b87947 */ /* 0x000fea000383ffff */
.L_x_87:
[----:B------:R-:W-:Y:S07]  /*9ef0*/  MOV R2, UR20 ;  /* 0x0000001400027c02 */ /* 0x000fee0008000f00 */
.L_x_196:
[----:B-1----:R1:W2:Y:S02]  /*9f00*/  SYNCS.PHASECHK.TRANS64.TRYWAIT P1, [R2+URZ+0x130], R8 ;  /* 0x00013008020075a7 */ /* 0x0022a400080211ff */
[----:B--2---:R-:W-:Y:S05]  /*9f10*/  @!P1 NANOSLEEP.SYNCS 0x989680 ;  /* 0x009896800000995d */ /* 0x004fea0003900000 */
[----:B------:R-:W2:Y:S02]  /*9f20*/  @!P1 SYNCS.PHASECHK.TRANS64 P1, [R2+URZ+0x130], R8 ;  /* 0x00013008020095a7 */ /* 0x000ea400080210ff */
[----:B--2---:R-:W-:Y:S05]  /*9f30*/  @!P1 BRA `(.L_x_196) ;  /* 0xfffffffc00f09947 */ /* 0x004fea000383ffff */
[----:B------:R-:W-:Y:S05]  /*9f40*/  BRA `(.L_x_197) ;  /* 0xffffffb4006c7947 */ /* 0x000fea000383ffff */
.L_x_88:
[----:B------:R-:W-:Y:S07]  /*9f50*/  MOV R2, UR20 ;  /* 0x0000001400027c02 */ /* 0x000fee0008000f00 */
.L_x_198:
[----:B-1----:R1:W2:Y:S02]  /*9f60*/  SYNCS.PHASECHK.TRANS64.TRYWAIT P1, [R2+URZ+0x138], R8 ;  /* 0x00013808020075a7 */ /* 0x0022a400080211ff */
[----:B--2---:R-:W-:Y:S05]  /*9f70*/  @!P1 NANOSLEEP.SYNCS 0x989680 ;  /* 0x009896800000995d */ /* 0x004fea0003900000 */
[----:B------:R-:W2:Y:S02]  /*9f80*/  @!P1 SYNCS.PHASECHK.TRANS64 P1, [R2+URZ+0x138], R8 ;  /* 0x00013808020095a7 */ /* 0x000ea400080210ff */
[----:B--2---:R-:W-:Y:S05]  /*9f90*/  @!P1 BRA `(.L_x_198) ;  /* 0xfffffffc00f09947 */ /* 0x004fea000383ffff */
[----:B------:R-:W-:Y:S05]  /*9fa0*/  BRA `(.L_x_199) ;  /* 0xffffffb400b47947 */ /* 0x000fea000383ffff */
.L_x_89:
[----:B------:R-:W-:Y:S07]  /*9fb0*/  MOV R2, UR20 ;  /* 0x0000001400027c02 */ /* 0x000fee0008000f00 */
.L_x_200:
[----:B-1----:R1:W2:Y:S02]  /*9fc0*/  SYNCS.PHASECHK.TRANS64.TRYWAIT P1, [R2+URZ+0x140], R8 ;  /* 0x00014008020075a7 */ /* 0x0022a400080211ff */
[----:B--2---:R-:W-:Y:S05]  /*9fd0*/  @!P1 NANOSLEEP.SYNCS 0x989680 ;  /* 0x009896800000995d */ /* 0x004fea0003900000 */
[----:B------:R-:W2:Y:S02]  /*9fe0*/  @!P1 SYNCS.PHASECHK.TRANS64 P1, [R2+URZ+0x140], R8 ;  /* 0x00014008020095a7 */ /* 0x000ea400080210ff */
[----:B--2---:R-:W-:Y:S05]  /*9ff0*/  @!P1 BRA `(.L_x_200) ;  /* 0xfffffffc00f09947 */ /* 0x004fea000383ffff */
[----:B------:R-:W-:Y:S05]  /*a000*/  BRA `(.L_x_201) ;  /* 0xffffffb400fc7947 */ /* 0x000fea000383ffff */
.L_x_90:
[----:B------:R-:W-:Y:S07]  /*a010*/  MOV R0, UR20 ;  /* 0x0000001400007c02 */ /* 0x000fee0008000f00 */
.L_x_202:
[----:B-1----:R1:W2:Y:S02]  /*a020*/  SYNCS.PHASECHK.TRANS64.TRYWAIT P0, [R0+URZ+0x148], R8 ;  /* 0x00014808000075a7 */ /* 0x0022a400080011ff */
[----:B--2---:R-:W-:Y:S05]  /*a030*/  @!P0 NANOSLEEP.SYNCS 0x989680 ;  /* 0x009896800000895d */ /* 0x004fea0003900000 */
[----:B------:R-:W2:Y:S02]  /*a040*/  @!P0 SYNCS.PHASECHK.TRANS64 P0, [R0+URZ+0x148], R8 ;  /* 0x00014808000085a7 */ /* 0x000ea400080010ff */
[----:B--2---:R-:W-:Y:S05]  /*a050*/  @!P0 BRA `(.L_x_202) ;  /* 0xfffffffc00f08947 */ /* 0x004fea000383ffff */
[----:B------:R-:W-:Y:S05]  /*a060*/  BRA `(.L_x_203) ;  /* 0xffffffb800447947 */ /* 0x000fea000383ffff */
.L_x_92:
[----:B------:R-:W-:-:S07]  /*a070*/  MOV R0, UR20 ;  /* 0x0000001400007c02 */ /* 0x000fce0008000f00 */
.L_x_204:
[----:B--2---:R2:W3:Y:S02]  /*a080*/  SYNCS.PHASECHK.TRANS64.TRYWAIT P0, [R0+URZ+0x130], R2 ;  /* 0x00013002000075a7 */ /* 0x0044e400080011ff */
[----:B---3--:R-:W-:Y:S05]  /*a090*/  @!P0 NANOSLEEP.SYNCS 0x989680 ;  /* 0x009896800000895d */ /* 0x008fea0003900000 */
[----:B------:R-:W3:Y:S02]  /*a0a0*/  @!P0 SYNCS.PHASECHK.TRANS64 P0, [R0+URZ+0x130], R2 ;  /* 0x00013002000085a7 */ /* 0x000ee400080010ff */
[----:B---3--:R-:W-:Y:S05]  /*a0b0*/  @!P0 BRA `(.L_x_204) ;  /* 0xfffffffc00f08947 */ /* 0x008fea000383ffff */
[----:B------:R-:W-:Y:S05]  /*a0c0*/  BRA `(.L_x_205) ;  /* 0xffffffb800a87947 */ /* 0x000fea000383ffff */
.L_x_93:
[----:B--2---:R-:W-:-:S07]  /*a0d0*/  MOV R0, UR20 ;  /* 0x0000001400007c02 */ /* 0x004fce0008000f00 */
.L_x_206:
[----:B--2---:R2:W3:Y:S02]  /*a0e0*/  SYNCS.PHASECHK.TRANS64.TRYWAIT P0, [R0+URZ+0x138], R2 ;  /* 0x00013802000075a7 */ /* 0x0044e400080011ff */
[----:B---3--:R-:W-:Y:S05]  /*a0f0*/  @!P0 NANOSLEEP.SYNCS 0x989680 ;  /* 0x009896800000895d */ /* 0x008fea0003900000 */
[----:B------:R-:W3:Y:S02]  /*a100*/  @!P0 SYNCS.PHASECHK.TRANS64 P0, [R0+URZ+0x138], R2 ;  /* 0x00013802000085a7 */ /* 0x000ee400080010ff */
[----:B---3--:R-:W-:Y:S05]  /*a110*/  @!P0 BRA `(.L_x_206) ;  /* 0xfffffffc00f08947 */ /* 0x008fea000383ffff */
[----:B------:R-:W-:Y:S05]  /*a120*/  BRA `(.L_x_207) ;  /* 0xffffffb800987947 */ /* 0x000fea000383ffff */
.L_x_94:
[----:B--2---:R-:W-:-:S07]  /*a130*/  MOV R0, UR20 ;  /* 0x0000001400007c02 */ /* 0x004fce0008000f00 */
.L_x_208:
[----:B--2---:R2:W3:Y:S02]  /*a140*/  SYNCS.PHASECHK.TRANS64.TRYWAIT P0, [R0+URZ+0x140], R2 ;  /* 0x00014002000075a7 */ /* 0x0044e400080011ff */
[----:B---3--:R-:W-:Y:S05]  /*a150*/  @!P0 NANOSLEEP.SYNCS 0x989680 ;  /* 0x009896800000895d */ /* 0x008fea0003900000 */
[----:B------:R-:W3:Y:S02]  /*a160*/  @!P0 SYNCS.PHASECHK.TRANS64 P0, [R0+URZ+0x140], R2 ;  /* 0x00014002000085a7 */ /* 0x000ee400080010ff */
[----:B---3--:R-:W-:Y:S05]  /*a170*/  @!P0 BRA `(.L_x_208) ;  /* 0xfffffffc00f08947 */ /* 0x008fea000383ffff */
[----:B------:R-:W-:Y:S05]  /*a180*/  BRA `(.L_x_209) ;  /* 0xffffffb800887947 */ /* 0x000fea000383ffff */
.L_x_96:
[----:B------:R-:W-:Y:S07]  /*a190*/  MOV R0, UR49 ;  /* 0x0000003100007c02 */ /* 0x000fee0008000f00 */
.L_x_210:
[----:B-1----:R1:W2:Y:S02]  /*a1a0*/  SYNCS.PHASECHK.TRANS64.TRYWAIT P0, [R0+URZ+0x160], R2 ;  /* 0x00016002000075a7 */ /* 0x0022a400080011ff */
[----:B--2---:R-:W-:Y:S05]  /*a1b0*/  @!P0 NANOSLEEP.SYNCS 0x989680 ;  /* 0x009896800000895d */ /* 0x004fea0003900000 */
[----:B------:R-:W2:Y:S02]  /*a1c0*/  @!P0 SYNCS.PHASECHK.TRANS64 P0, [R0+URZ+0x160], R2 ;  /* 0x00016002000085a7 */ /* 0x000ea400080010ff */
[----:B--2---:R-:W-:Y:S05]  /*a1d0*/  @!P0 BRA `(.L_x_210) ;  /* 0xfffffffc00f08947 */ /* 0x004fea000383ffff */
[----:B------:R-:W-:Y:S05]  /*a1e0*/  BRA `(.L_x_211) ;  /* 0xffffffbc006c7947 */ /* 0x000fea000383ffff */
.L_x_107:
[----:B-1----:R-:W-:Y:S04]  /*a1f0*/  MOV R2, UR49 ;  /* 0x0000003100027c02 */ /* 0x002fe80008000f00 */
[----:B------:R1:W2:Y:S03]  /*a200*/  SYNCS.PHASECHK.TRANS64.TRYWAIT P1, [R2+URZ+0x110], R3 ;  /* 0x00011003020075a7 */ /* 0x0002a600080211ff */
[----:B--2---:R-:W-:Y:S05]  /*a210*/  @!P1 NANOSLEEP.SYNCS 0x989680 ;  /* 0x009896800000995d */ /* 0x004fea0003900000 */
[----:B------:R-:W2:Y:S02]  /*a220*/  @!P1 SYNCS.PHASECHK.TRANS64 P1, [R2+URZ+0x110], R3 ;  /* 0x00011003020095a7 */ /* 0x000ea400080210ff */
[----:B--2---:R-:W-:Y:S05]  /*a230*/  @!P1 BRA `(.L_x_107) ;  /* 0xfffffffc00ec9947 */ /* 0x004fea000383ffff */
[----:B------:R-:W-:Y:S05]  /*a240*/  BRA `(.L_x_106) ;  /* 0xffffffcc00407947 */ /* 0x000fea000383ffff */
.L_x_109:
[----:B-1----:R1:W4:Y:S02]  /*a250*/  SYNCS.PHASECHK.TRANS64.TRYWAIT P0, [R70+URZ+0x170], R0 ;  /* 0x00017000460075a7 */ /* 0x00232400080011ff */
[----:B----4-:R-:W-:Y:S05]  /*a260*/  @!P0 NANOSLEEP.SYNCS 0x989680 ;  /* 0x009896800000895d */ /* 0x010fea0003900000 */
[----:B------:R-:W4:Y:S02]  /*a270*/  @!P0 SYNCS.PHASECHK.TRANS64 P0, [R70+URZ+0x170], R0 ;  /* 0x00017000460085a7 */ /* 0x000f2400080010ff */
[----:B----4-:R-:W-:Y:S05]  /*a280*/  @!P0 BRA `(.L_x_109) ;  /* 0xfffffffc00f08947 */ /* 0x010fea000383ffff */
[----:B------:R-:W-:Y:S05]  /*a290*/  BRA `(.L_x_108) ;  /* 0xffffffcc00647947 */ /* 0x000fea000383ffff */
.L_x_118:
[----:B---3--:R3:W4:Y:S02]  /*a2a0*/  SYNCS.PHASECHK.TRANS64.TRYWAIT P0, [R4+URZ+0x110], R0 ;  /* 0x00011000040075a7 */ /* 0x00872400080011ff */
[----:B----4-:R-:W-:Y:S05]  /*a2b0*/  @!P0 NANOSLEEP.SYNCS 0x989680 ;  /* 0x009896800000895d */ /* 0x010fea0003900000 */
[----:B------:R-:W4:Y:S02]  /*a2c0*/  @!P0 SYNCS.PHASECHK.TRANS64 P0, [R4+URZ+0x110], R0 ;  /* 0x00011000040085a7 */ /* 0x000f2400080010ff */
[----:B----4-:R-:W-:Y:S05]  /*a2d0*/  @!P0 BRA `(.L_x_118) ;  /* 0xfffffffc00f08947 */ /* 0x010fea000383ffff */
[----:B------:R-:W-:Y:S05]  /*a2e0*/  BRA `(.L_x_117) ;  /* 0xffffffd4005c7947 */ /* 0x000fea000383ffff */
.L_x_126:
[----:B-1----:R1:W4:Y:S02]  /*a2f0*/  SYNCS.PHASECHK.TRANS64.TRYWAIT P0, [R2+URZ+0x110], R4 ;  /* 0x00011004020075a7 */ /* 0x00232400080011ff */
[----:B----4-:R-:W-:Y:S05]  /*a300*/  @!P0 NANOSLEEP.SYNCS 0x989680 ;  /* 0x009896800000895d */ /* 0x010fea0003900000 */
[----:B------:R-:W4:Y:S02]  /*a310*/  @!P0 SYNCS.PHASECHK.TRANS64 P0, [R2+URZ+0x110], R4 ;  /* 0x00011004020085a7 */ /* 0x000f2400080010ff */
[----:B----4-:R-:W-:Y:S05]  /*a320*/  @!P0 BRA `(.L_x_126) ;  /* 0xfffffffc00f08947 */ /* 0x010fea000383ffff */
[----:B------:R-:W-:Y:S05]  /*a330*/  BRA `(.L_x_125) ;  /* 0xffffffdc00747947 */ /* 0x000fea000383ffff */
.L_x_134:
[----:B---3--:R3:W4:Y:S02]  /*a340*/  SYNCS.PHASECHK.TRANS64.TRYWAIT P0, [R3+URZ+0x110], R0 ;  /* 0x00011000030075a7 */ /* 0x00872400080011ff */
[----:B----4-:R-:W-:Y:S05]  /*a350*/  @!P0 NANOSLEEP.SYNCS 0x989680 ;  /* 0x009896800000895d */ /* 0x010fea0003900000 */
[----:B------:R-:W4:Y:S02]  /*a360*/  @!P0 SYNCS.PHASECHK.TRANS64 P0, [R3+URZ+0x110], R0 ;  /* 0x00011000030085a7 */ /* 0x000f2400080010ff */
[----:B----4-:R-:W-:Y:S05]  /*a370*/  @!P0 BRA `(.L_x_134) ;  /* 0xfffffffc00f08947 */ /* 0x010fea000383ffff */
[----:B------:R-:W-:Y:S05]  /*a380*/  BRA `(.L_x_133) ;  /* 0xffffffe400887947 */ /* 0x000fea000383ffff */
        .weak           $__internal_0_$__cuda_sm10x_tcgen05_guardrail_trap_col_being_dealloced_not_returned_by_alloc
        .type           $__internal_0_$__cuda_sm10x_tcgen05_guardrail_trap_col_being_dealloced_not_returned_by_alloc,@function
        .size           $__internal_0_$__cuda_sm10x_tcgen05_guardrail_trap_col_being_dealloced_not_returned_by_alloc,($__internal_1_$__cuda_sm10x_tcgen05_guardrail_trap_phase_invalid_during_alloc - $__internal_0_$__cuda_sm10x_tcgen05_guardrail_trap_col_being_dealloced_not_returned_by_alloc)
$__internal_0_$__cuda_sm10x_tcgen05_guardrail_trap_col_being_dealloced_not_returned_by_alloc:
[----:B------:R-:W-:Y:S05]  /*a390*/  BPT.TRAP 0x1 ;  /* 0x000000040000795c */ /* 0x000fea0000300000 */
[----:B------:R-:W-:-:S04]  /*a3a0*/  HFMA2 R3, -RZ, RZ, 0, 0 ;  /* 0x00000000ff037431 */ /* 0x000fc800000001ff */
[----:B------:R-:W-:Y:S05]  /*a3b0*/  RET.REL.NODEC R2 `(_ZN7cutlass13device_kernelINS_4conv6kernel13ConvUniversalINS1_16ConvProblemShapeILNS1_8OperatorE1ELi3EEENS1_10collective14CollectiveConvINS1_47MainloopSm100TmaUmmaWarpSpecializedImplicitGemmILS5_1ELi17ELi3ELi1ELi2EN4cute5tupleIJNSA_1CILi2EEENSC_ILi1EEESE_EEEEENSB_IJNSC_ILi64EEENSC_ILi128EEENSB_IJNSC_ILi32EEEEEEEEENS_10bfloat16_tESM_NSA_8TiledMMAINSA_8MMA_AtomIJNSA_20SM100_MMA_F16BF16_SSISM_SM_fLi64ELi128ELNSA_4UMMA5MajorE0ELSR_1ELNSQ_7ScaleInE0ELSS_0EEEEEENSA_6LayoutINSB_IJSE_SE_SE_EEENSB_IJNSC_ILi0EEESX_SX_EEEEENSB_IJNSA_10UnderscoreES10_S10_EEEEENS7_6detail27Sm100ImplicitGemmTileTraitsINSA_20SM90_TMA_LOAD_IM2COLENSA_14ComposedLayoutINSA_7SwizzleILi2ELi4ELi3EEENSA_18smem_ptr_flag_bitsILi16EEENSV_INSB_IJNSC_ILi8EEESJ_EEENSB_IJSJ_SE_EEEEEEEvEENS14_INSA_23SM90_TMA_LOAD_MULTICASTENS16_INS17_ILi3ELi4ELi3EEES1A_NSV_INSB_IJSH_S1B_EEENSB_IJSE_SH_EEEEEEEvEEEENS_8epilogue10collective18CollectiveEpilogueINS1P_23Sm100TmaWarpSpecializedILi4ELi2ELi16ELb1ELb0EEEJSL_NSB_IJNSV_ISH_SE_EENSV_ISJ_SE_EEEEESM_NSB_IJNSB_IJllllEEESE_SX_EEESM_S1Y_NS1P_6fusion15FusionCallbacksIS1T_NS1Z_17LinearCombinationISM_fSM_fLNS_15FloatRoundStyleE2EEESL_S1W_JEEENSA_5SM1004TMEM4LOAD26SM100_TMEM_LOAD_16dp256b4xES15_S1F_NSA_17SM75_U32x4_LDSM_NENSA_21SM90_TMA_STORE_IM2COLES1F_NSA_17SM90_U32x4_STSM_NENSA_39AutoVectorizingCopyWithAssumedAlignmentILi128EEEEEEvvEEEEvNT_6ParamsE) ;  /* 0xffffff5c02107950 */ /* 0x000fea0003c3ffff */
        .weak           $__internal_1_$__cuda_sm10x_tcgen05_guardrail_trap_phase_invalid_during_alloc
        .type           $__internal_1_$__cuda_sm10x_tcgen05_guardrail_trap_phase_invalid_during_alloc,@function
        .size           $__internal_1_$__cuda_sm10x_tcgen05_guardrail_trap_phase_invalid_during_alloc,($__internal_2_$__cuda_sm10x_tcgen05_guardrail_trap_unallocated_columns_being_dealloced - $__internal_1_$__cuda_sm10x_tcgen05_guardrail_trap_phase_invalid_during_alloc)
$__internal_1_$__cuda_sm10x_tcgen05_guardrail_trap_phase_invalid_during_alloc:
[----:B------:R-:W-:Y:S05]  /*a3c0*/  BPT.TRAP 0x1 ;  /* 0x000000040000795c */ /* 0x000fea0000300000 */
[----:B------:R-:W-:-:S04]  /*a3d0*/  MOV R5, 0x0 ;  /* 0x0000000000057802 */ /* 0x000fc80000000f00 */
[----:B------:R-:W-:Y:S05]  /*a3e0*/  RET.REL.NODEC R4 `(_ZN7cutlass13device_kernelINS_4conv6kernel13ConvUniversalINS1_16ConvProblemShapeILNS1_8OperatorE1ELi3EEENS1_10collective14CollectiveConvINS1_47MainloopSm100TmaUmmaWarpSpecializedImplicitGemmILS5_1ELi17ELi3ELi1ELi2EN4cute5tupleIJNSA_1CILi2EEENSC_ILi1EEESE_EEEEENSB_IJNSC_ILi64EEENSC_ILi128EEENSB_IJNSC_ILi32EEEEEEEEENS_10bfloat16_tESM_NSA_8TiledMMAINSA_8MMA_AtomIJNSA_20SM100_MMA_F16BF16_SSISM_SM_fLi64ELi128ELNSA_4UMMA5MajorE0ELSR_1ELNSQ_7ScaleInE0ELSS_0EEEEEENSA_6LayoutINSB_IJSE_SE_SE_EEENSB_IJNSC_ILi0EEESX_SX_EEEEENSB_IJNSA_10UnderscoreES10_S10_EEEEENS7_6detail27Sm100ImplicitGemmTileTraitsINSA_20SM90_TMA_LOAD_IM2COLENSA_14ComposedLayoutINSA_7SwizzleILi2ELi4ELi3EEENSA_18smem_ptr_flag_bitsILi16EEENSV_INSB_IJNSC_ILi8EEESJ_EEENSB_IJSJ_SE_EEEEEEEvEENS14_INSA_23SM90_TMA_LOAD_MULTICASTENS16_INS17_ILi3ELi4ELi3EEES1A_NSV_INSB_IJSH_S1B_EEENSB_IJSE_SH_EEEEEEEvEEEENS_8epilogue10collective18CollectiveEpilogueINS1P_23Sm100TmaWarpSpecializedILi4ELi2ELi16ELb1ELb0EEEJSL_NSB_IJNSV_ISH_SE_EENSV_ISJ_SE_EEEEESM_NSB_IJNSB_IJllllEEESE_SX_EEESM_S1Y_NS1P_6fusion15FusionCallbacksIS1T_NS1Z_17LinearCombinationISM_fSM_fLNS_15FloatRoundStyleE2EEESL_S1W_JEEENSA_5SM1004TMEM4LOAD26SM100_TMEM_LOAD_16dp256b4xES15_S1F_NSA_17SM75_U32x4_LDSM_NENSA_21SM90_TMA_STORE_IM2COLES1F_NSA_17SM90_U32x4_STSM_NENSA_39AutoVectorizingCopyWithAssumedAlignmentILi128EEEEEEvvEEEEvNT_6ParamsE) ;  /* 0xffffff5c04047950 */ /* 0x000fea0003c3ffff */
        .weak           $__internal_2_$__cuda_sm10x_tcgen05_guardrail_trap_unallocated_columns_being_dealloced
        .type           $__internal_2_$__cuda_sm10x_tcgen05_guardrail_trap_unallocated_columns_being_dealloced,@function
        .size           $__internal_2_$__cuda_sm10x_tcgen05_guardrail_trap_unallocated_columns_being_dealloced,(.L_x_213 - $__internal_2_$__cuda_sm10x_tcgen05_guardrail_trap_unallocated_columns_being_dealloced)
$__internal_2_$__cuda_sm10x_tcgen05_guardrail_trap_unallocated_columns_being_dealloced:
[----:B------:R-:W-:Y:S05]  /*a3f0*/  BPT.TRAP 0x1 ;  /* 0x000000040000795c */ /* 0x000fea0000300000 */
[----:B------:R-:W-:-:S04]  /*a400*/  HFMA2 R3, -RZ, RZ, 0, 0 ;  /* 0x00000000ff037431 */ /* 0x000fc800000001ff */
[----:B------:R-:W-:Y:S05]  /*a410*/  RET.REL.NODEC R2 `(_ZN7cutlass13device_kernelINS_4conv6kernel13ConvUniversalINS1_16ConvProblemShapeILNS1_8OperatorE1ELi3EEENS1_10collective14CollectiveConvINS1_47MainloopSm100TmaUmmaWarpSpecializedImplicitGemmILS5_1ELi17ELi3ELi1ELi2EN4cute5tupleIJNSA_1CILi2EEENSC_ILi1EEESE_EEEEENSB_IJNSC_ILi64EEENSC_ILi128EEENSB_IJNSC_ILi32EEEEEEEEENS_10bfloat16_tESM_NSA_8TiledMMAINSA_8MMA_AtomIJNSA_20SM100_MMA_F16BF16_SSISM_SM_fLi64ELi128ELNSA_4UMMA5MajorE0ELSR_1ELNSQ_7ScaleInE0ELSS_0EEEEEENSA_6LayoutINSB_IJSE_SE_SE_EEENSB_IJNSC_ILi0EEESX_SX_EEEEENSB_IJNSA_10UnderscoreES10_S10_EEEEENS7_6detail27Sm100ImplicitGemmTileTraitsINSA_20SM90_TMA_LOAD_IM2COLENSA_14ComposedLayoutINSA_7SwizzleILi2ELi4ELi3EEENSA_18smem_ptr_flag_bitsILi16EEENSV_INSB_IJNSC_ILi8EEESJ_EEENSB_IJSJ_SE_EEEEEEEvEENS14_INSA_23SM90_TMA_LOAD_MULTICASTENS16_INS17_ILi3ELi4ELi3EEES1A_NSV_INSB_IJSH_S1B_EEENSB_IJSE_SH_EEEEEEEvEEEENS_8epilogue10collective18CollectiveEpilogueINS1P_23Sm100TmaWarpSpecializedILi4ELi2ELi16ELb1ELb0EEEJSL_NSB_IJNSV_ISH_SE_EENSV_ISJ_SE_EEEEESM_NSB_IJNSB_IJllllEEESE_SX_EEESM_S1Y_NS1P_6fusion15FusionCallbacksIS1T_NS1Z_17LinearCombinationISM_fSM_fLNS_15FloatRoundStyleE2EEESL_S1W_JEEENSA_5SM1004TMEM4LOAD26SM100_TMEM_LOAD_16dp256b4xES15_S1F_NSA_17SM75_U32x4_LDSM_NENSA_21SM90_TMA_STORE_IM2COLES1F_NSA_17SM90_U32x4_STSM_NENSA_39AutoVectorizingCopyWithAssumedAlignmentILi128EEEEEEvvEEEEvNT_6ParamsE) ;  /* 0xffffff5802f87950 */ /* 0x000fea0003c3ffff */
.L_x_212:
[----:B------:R-:W-:-:S00]  /*a420*/  BRA `(.L_x_212) ;  /* 0xfffffffc00fc7947 */ /* 0x000fc0000383ffff */
[----:B------:R-:W-:-:S00]  /*a430*/  NOP ;  /* 0x0000000000007918 */ /* 0x000fc00000000000 */
        /* <DEDUP_REMOVED lines=12> */
.L_x_213:


//--------------------- .nv.global.init           --------------------------
	.section	.nv.global.init,"aw",@progbits
.nv.global.init:
	.type		$str$29,@object
	.size		$str$29,($str$30 - $str$29)
$str$29:
        /*0000*/ 	.byte	0x28, 0x61, 0x64, 0x64, 0x72, 0x65, 0x73, 0x73, 0x20, 0x26, 0x20, 0x6d, 0x61, 0x73, 0x6b, 0x29
        /*0010*/ 	.byte	0x20, 0x3d, 0x3d, 0x20, 0x30, 0x00
	.type		$str$30,@object
	.size		$str$30,($str$28 - $str$30)
$str$30:
        /*0016*/ 	.byte	0x2f, 0x74, 0x6d, 0x70, 0x2f, 0x63, 0x75, 0x74, 0x6c, 0x61, 0x73, 0x73, 0x5f, 0x73, 0x77, 0x65
        /*0026*/ 	.byte	0x65, 0x70, 0x5f, 0x73, 0x72, 0x63, 0x2f, 0x69, 0x6e, 0x63, 0x6c, 0x75, 0x64, 0x65, 0x2f, 0x63
        /*0036*/ 	.byte	0x75, 0x74, 0x65, 0x2f, 0x70, 0x6f, 0x69, 0x6e, 0x74, 0x65, 0x72, 0x5f, 0x66, 0x6c, 0x61, 0x67
        /*0046*/ 	.byte	0x67, 0x65, 0x64, 0x2e, 0x68, 0x70, 0x70, 0x00
	.type		$str$28,@object
	.size		$str$28,($str$27 - $str$28)
$str$28:
        /*004e*/ 	.byte	0x2f, 0x74, 0x6d, 0x70, 0x2f, 0x63, 0x75, 0x74, 0x6c, 0x61, 0x73, 0x73, 0x5f, 0x73, 0x77, 0x65
        /*005e*/ 	.byte	0x65, 0x70, 0x5f, 0x73, 0x72, 0x63, 0x2f, 0x69, 0x6e, 0x63, 0x6c, 0x75, 0x64, 0x65, 0x2f, 0x63
        /*006e*/ 	.byte	0x75, 0x74, 0x65, 0x2f, 0x61, 0x74, 0x6f, 0x6d, 0x2f, 0x63, 0x6f, 0x70, 0x79, 0x5f, 0x74, 0x72
        /*007e*/ 	.byte	0x61, 0x69, 0x74, 0x73, 0x5f, 0x73, 0x6d, 0x31, 0x30, 0x30, 0x2e, 0x68, 0x70, 0x70, 0x00
	.type		$str$27,@object
	.size		$str$27,(__unnamed_1 - $str$27)
$str$27:
        /*008d*/ 	.byte	0x28, 0x28, 0x75, 0x69, 0x6e, 0x74, 0x33, 0x32, 0x5f, 0x74, 0x28, 0x74, 0x68, 0x72, 0x65, 0x61
        /*009d*/ 	.byte	0x64, 0x49, 0x64, 0x78, 0x2e, 0x78, 0x29, 0x20, 0x2f, 0x20, 0x33, 0x32, 0x29, 0x20, 0x25, 0x20
        /*00ad*/ 	.byte	0x34, 0x29, 0x20, 0x3d, 0x3d, 0x20, 0x28, 0x28, 0x28, 0x74, 0x6d, 0x65, 0x6d, 0x5f, 0x61, 0x64
        /*00bd*/ 	.byte	0x64, 0x72, 0x20, 0x3e, 0x3e, 0x20, 0x31, 0x36, 0x29, 0x20, 0x2f, 0x20, 0x33, 0x32, 0x29, 0x20
        /*00cd*/ 	.byte	0x25, 0x20, 0x34, 0x29, 0x00
	.type		__unnamed_1,@object
	.size		__unnamed_1,(__unnamed_2 - __unnamed_1)
__unnamed_1:
        /*00d2*/ 	.byte	0x61, 0x75, 0x74, 0x6f, 0x20, 0x63, 0x75, 0x74, 0x65, 0x3a, 0x3a, 0x61, 0x73, 0x5f, 0x70, 0x6f
        /* <DEDUP_REMOVED lines=24> */
        /*0262*/ 	.byte	0x30, 0x34, 0x38, 0x3e, 0x3e, 0x3e, 0x3e, 0x5d, 0x00
	.type		__unnamed_2,@object
	.size		__unnamed_2,(.L_2 - __unnamed_2)
__unnamed_2:
        /* <DEDUP_REMOVED lines=45> */
        /*053b*/ 	.byte	0x3e, 0x3e, 0x3e, 0x5d, 0x00
.L_2:


//--------------------- .nv.shared._ZN7cutlass13device_kernelINS_4conv6kernel13ConvUniversalINS1_16ConvProblemShapeILNS1_8OperatorE1ELi3EEENS1_10collective14CollectiveConvINS1_47MainloopSm100TmaUmmaWarpSpecializedImplicitGemmILS5_1ELi17ELi3ELi1ELi2EN4cute5tupleIJNSA_1CILi2EEENSC_ILi1EEESE_EEEEENSB_IJNSC_ILi64EEENSC_ILi128EEENSB_IJNSC_ILi32EEEEEEEEENS_10bfloat16_tESM_NSA_8TiledMMAINSA_8MMA_AtomIJNSA_20SM100_MMA_F16BF16_SSISM_SM_fLi64ELi128ELNSA_4UMMA5MajorE0ELSR_1ELNSQ_7ScaleInE0ELSS_0EEEEEENSA_6LayoutINSB_IJSE_SE_SE_EEENSB_IJNSC_ILi0EEESX_SX_EEEEENSB_IJNSA_10UnderscoreES10_S10_EEEEENS7_6detail27Sm100ImplicitGemmTileTraitsINSA_20SM90_TMA_LOAD_IM2COLENSA_14ComposedLayoutINSA_7SwizzleILi2ELi4ELi3EEENSA_18smem_ptr_flag_bitsILi16EEENSV_INSB_IJNSC_ILi8EEESJ_EEENSB_IJSJ_SE_EEEEEEEvEENS14_INSA_23SM90_TMA_LOAD_MULTICASTENS16_INS17_ILi3ELi4ELi3EEES1A_NSV_INSB_IJSH_S1B_EEENSB_IJSE_SH_EEEEEEEvEEEENS_8epilogue10collective18CollectiveEpilogueINS1P_23Sm100TmaWarpSpecializedILi4ELi2ELi16ELb1ELb0EEEJSL_NSB_IJNSV_ISH_SE_EENSV_ISJ_SE_EEEEESM_NSB_IJNSB_IJllllEEESE_SX_EEESM_S1Y_NS1P_6fusion15FusionCallbacksIS1T_NS1Z_17LinearCombinationISM_fSM_fLNS_15FloatRoundStyleE2EEESL_S1W_JEEENSA_5SM1004TMEM4LOAD26SM100_TMEM_LOAD_16dp256b4xES15_S1F_NSA_17SM75_U32x4_LDSM_NENSA_21SM90_TMA_STORE_IM2COLES1F_NSA_17SM90_U32x4_STSM_NENSA_39AutoVectorizingCopyWithAssumedAlignmentILi128EEEEEEvvEEEEvNT_6ParamsE --------------------------
	.section	.nv.shared._ZN7cutlass13device_kernelINS_4conv6kernel13ConvUniversalINS1_16ConvProblemShapeILNS1_8OperatorE1ELi3EEENS1_10collective14CollectiveConvINS1_47MainloopSm100TmaUmmaWarpSpecializedImplicitGemmILS5_1ELi17ELi3ELi1ELi2EN4cute5tupleIJNSA_1CILi2EEENSC_ILi1EEESE_EEEEENSB_IJNSC_ILi64EEENSC_ILi128EEENSB_IJNSC_ILi32EEEEEEEEENS_10bfloat16_tESM_NSA_8TiledMMAINSA_8MMA_AtomIJNSA_20SM100_MMA_F16BF16_SSISM_SM_fLi64ELi128ELNSA_4UMMA5MajorE0ELSR_1ELNSQ_7ScaleInE0ELSS_0EEEEEENSA_6LayoutINSB_IJSE_SE_SE_EEENSB_IJNSC_ILi0EEESX_SX_EEEEENSB_IJNSA_10UnderscoreES10_S10_EEEEENS7_6detail27Sm100ImplicitGemmTileTraitsINSA_20SM90_TMA_LOAD_IM2COLENSA_14ComposedLayoutINSA_7SwizzleILi2ELi4ELi3EEENSA_18smem_ptr_flag_bitsILi16EEENSV_INSB_IJNSC_ILi8EEESJ_EEENSB_IJSJ_SE_EEEEEEEvEENS14_INSA_23SM90_TMA_LOAD_MULTICASTENS16_INS17_ILi3ELi4ELi3EEES1A_NSV_INSB_IJSH_S1B_EEENSB_IJSE_SH_EEEEEEEvEEEENS_8epilogue10collective18CollectiveEpilogueINS1P_23Sm100TmaWarpSpecializedILi4ELi2ELi16ELb1ELb0EEEJSL_NSB_IJNSV_ISH_SE_EENSV_ISJ_SE_EEEEESM_NSB_IJNSB_IJllllEEESE_SX_EEESM_S1Y_NS1P_6fusion15FusionCallbacksIS1T_NS1Z_17LinearCombinationISM_fSM_fLNS_15FloatRoundStyleE2EEESL_S1W_JEEENSA_5SM1004TMEM4LOAD26SM100_TMEM_LOAD_16dp256b4xES15_S1F_NSA_17SM75_U32x4_LDSM_NENSA_21SM90_TMA_STORE_IM2COLES1F_NSA_17SM90_U32x4_STSM_NENSA_39AutoVectorizingCopyWithAssumedAlignmentILi128EEEEEEvvEEEEvNT_6ParamsE,"aw",@nobits
	.sectionflags	@""
	.align	16
	.zero		1024


//--------------------- .nv.shared.reserved.0     --------------------------
	.section	.nv.shared.reserved.0,"aw",@nobits
	.weak		__nv_reservedSMEM_offset_0_alias
	.size		__nv_reservedSMEM_offset_0_alias, 0, 64
	.other		__nv_reservedSMEM_offset_0_alias,@"STO_CUDA_RESERVED_SHARED STV_DEFAULT"
__nv_reservedSMEM_offset_0_alias:
	.zero		0
.nv.shared.reserved.0:
	.zero		64
	.weak		__nv_reservedSMEM_tcgen05_partition
	.type		__nv_reservedSMEM_tcgen05_partition,@object
	.size		__nv_reservedSMEM_tcgen05_partition,(.L_0 - __nv_reservedSMEM_tcgen05_partition)
__nv_reservedSMEM_tcgen05_partition:
	.zero		32
.L_0:


//--------------------- .nv.global                --------------------------
	.section	.nv.global,"aw",@nobits
.nv.global:
	.type		_ZN39_INTERNAL_b2594db1_4_k_cu_c29643d6_31004cute1_E,@object
	.size		_ZN39_INTERNAL_b2594db1_4_k_cu_c29643d6_31004cute1_E,(_ZN39_INTERNAL_b2594db1_4_k_cu_c29643d6_31004cuda3std3__45__cpo6cbeginE - _ZN39_INTERNAL_b2594db1_4_k_cu_c29643d6_31004cute1_E)
_ZN39_INTERNAL_b2594db1_4_k_cu_c29643d6_31004cute1_E:
	.zero		1
	.type		_ZN39_INTERNAL_b2594db1_4_k_cu_c29643d6_31004cuda3std3__45__cpo6cbeginE,@object
	.size		_ZN39_INTERNAL_b2594db1_4_k_cu_c29643d6_31004cuda3std3__45__cpo6cbeginE,(_ZN39_INTERNAL_b2594db1_4_k_cu_c29643d6_31004cuda3std3__48in_placeE - _ZN39_INTERNAL_b2594db1_4_k_cu_c29643d6_31004cuda3std3__45__cpo6cbeginE)
_ZN39_INTERNAL_b2594db1_4_k_cu_c29643d6_31004cuda3std3__45__cpo6cbeginE:
	.zero		1
	.type		_ZN39_INTERNAL_b2594db1_4_k_cu_c29643d6_31004cuda3std3__48in_placeE,@object
	.size		_ZN39_INTERNAL_b2594db1_4_k_cu_c29643d6_31004cuda3std3__48in_placeE,(_ZN39_INTERNAL_b2594db1_4_k_cu_c29643d6_31004cuda3std6ranges3__45__cpo9iter_moveE - _ZN39_INTERNAL_b2594db1_4_k_cu_c29643d6_31004cuda3std3__48in_placeE)
_ZN39_INTERNAL_b2594db1_4_k_cu_c29643d6_31004cuda3std3__48in_placeE:
	.zero		1
	.type		_ZN39_INTERNAL_b2594db1_4_k_cu_c29643d6_31004cuda3std6ranges3__45__cpo9iter_moveE,@object
	.size		_ZN39_INTERNAL_b2594db1_4_k_cu_c29643d6_31004cuda3std6ranges3__45__cpo9iter_moveE,(_ZN39_INTERNAL_b2594db1_4_k_cu_c29643d6_31004cuda3std3__45__cpo5beginE - _ZN39_INTERNAL_b2594db1_4_k_cu_c29643d6_31004cuda3std6ranges3__45__cpo9iter_moveE)
_ZN39_INTERNAL_b2594db1_4_k_cu_c29643d6_31004cuda3std6ranges3__45__cpo9iter_moveE:
	.zero		1
	.type		_ZN39_INTERNAL_b2594db1_4_k_cu_c29643d6_31004cuda3std3__45__cpo5beginE,@object
	.size		_ZN39_INTERNAL_b2594db1_4_k_cu_c29643d6_31004cuda3std3__45__cpo5beginE,(_ZN39_INTERNAL_b2594db1_4_k_cu_c29643d6_31004cuda3std3__441_GLOBAL__N__b2594db1_4_k_cu_c29643d6_31006ignoreE - _ZN39_INTERNAL_b2594db1_4_k_cu_c29643d6_31004cuda3std3__45__cpo5beginE)
_ZN39_INTERNAL_b2594db1_4_k_cu_c29643d6_31004cuda3std3__45__cpo5beginE:
	.zero		1
	.type		_ZN39_INTERNAL_b2594db1_4_k_cu_c29643d6_31004cuda3std3__441_GLOBAL__N__b2594db1_4_k_cu_c29643d6_31006ignoreE,@object
	.size		_ZN39_INTERNAL_b2594db1_4_k_cu_c29643d6_31004cuda3std3__441_GLOBAL__N__b2594db1_4_k_cu_c29643d6_31006ignoreE,(_ZN39_INTERNAL_b2594db1_4_k_cu_c29643d6_31004cute7productE - _ZN39_INTERNAL_b2594db1_4_k_cu_c29643d6_31004cuda3std3__441_GLOBAL__N__b2594db1_4_k_cu_c29643d6_31006ignoreE)
_ZN39_INTERNAL_b2594db1_4_k_cu_c29643d6_31004cuda3std3__441_GLOBAL__N__b2594db1_4_k_cu_c29643d6_31006ignoreE:
	.zero		1
	.type		_ZN39_INTERNAL_b2594db1_4_k_cu_c29643d6_31004cute7productE,@object
	.size		_ZN39_INTERNAL_b2594db1_4_k_cu_c29643d6_31004cute7productE,(_ZN39_INTERNAL_b2594db1_4_k_cu_c29643d6_31004cuda3std3__45__cpo3endE - _ZN39_INTERNAL_b2594db1_4_k_cu_c29643d6_31004cute7productE)
_ZN39_INTERNAL_b2594db1_4_k_cu_c29643d6_31004cute7productE:
	.zero		1
	.type		_ZN39_INTERNAL_b2594db1_4_k_cu_c29643d6_31004cuda3std3__45__cpo3endE,@object
	.size		_ZN39_INTERNAL_b2594db1_4_k_cu_c29643d6_31004cuda3std3__45__cpo3endE,(_ZN39_INTERNAL_b2594db1_4_k_cu_c29643d6_31004cuda3std3__419piecewise_constructE - _ZN39_INTERNAL_b2594db1_4_k_cu_c29643d6_31004cuda3std3__45__cpo3endE)
_ZN39_INTERNAL_b2594db1_4_k_cu_c29643d6_31004cuda3std3__45__cpo3endE:
	.zero		1
	.type		_ZN39_INTERNAL_b2594db1_4_k_cu_c29643d6_31004cuda3std3__419piecewise_constructE,@object
	.size		_ZN39_INTERNAL_b2594db1_4_k_cu_c29643d6_31004cuda3std3__419piecewise_constructE,(_ZN39_INTERNAL_b2594db1_4_k_cu_c29643d6_31004cuda3std3__45__cpo4cendE - _ZN39_INTERNAL_b2594db1_4_k_cu_c29643d6_31004cuda3std3__419piecewise_constructE)
_ZN39_INTERNAL_b2594db1_4_k_cu_c29643d6_31004cuda3std3__419piecewise_constructE:
	.zero		1
	.type		_ZN39_INTERNAL_b2594db1_4_k_cu_c29643d6_31004cuda3std3__45__cpo4cendE,@object
	.size		_ZN39_INTERNAL_b2594db1_4_k_cu_c29643d6_31004cuda3std3__45__cpo4cendE,(_ZN39_INTERNAL_b2594db1_4_k_cu_c29643d6_31004cuda3std6ranges3__45__cpo4swapE - _ZN39_INTERNAL_b2594db1_4_k_cu_c29643d6_31004cuda3std3__45__cpo4cendE)
_ZN39_INTERNAL_b2594db1_4_k_cu_c29643d6_31004cuda3std3__45__cpo4cendE:
	.zero		1
	.type		_ZN39_INTERNAL_b2594db1_4_k_cu_c29643d6_31004cuda3std6ranges3__45__cpo4swapE,@object
	.size		_ZN39_INTERNAL_b2594db1_4_k_cu_c29643d6_31004cuda3std6ranges3__45__cpo4swapE,(.L_10 - _ZN39_INTERNAL_b2594db1_4_k_cu_c29643d6_31004cuda3std6ranges3__45__cpo4swapE)
_ZN39_INTERNAL_b2594db1_4_k_cu_c29643d6_31004cuda3std6ranges3__45__cpo4swapE:
	.zero		1
.L_10:


//--------------------- .nv.constant0._ZN7cutlass13device_kernelINS_4conv6kernel13ConvUniversalINS1_16ConvProblemShapeILNS1_8OperatorE1ELi3EEENS1_10collective14CollectiveConvINS1_47MainloopSm100TmaUmmaWarpSpecializedImplicitGemmILS5_1ELi17ELi3ELi1ELi2EN4cute5tupleIJNSA_1CILi2EEENSC_ILi1EEESE_EEEEENSB_IJNSC_ILi64EEENSC_ILi128EEENSB_IJNSC_ILi32EEEEEEEEENS_10bfloat16_tESM_NSA_8TiledMMAINSA_8MMA_AtomIJNSA_20SM100_MMA_F16BF16_SSISM_SM_fLi64ELi128ELNSA_4UMMA5MajorE0ELSR_1ELNSQ_7ScaleInE0ELSS_0EEEEEENSA_6LayoutINSB_IJSE_SE_SE_EEENSB_IJNSC_ILi0EEESX_SX_EEEEENSB_IJNSA_10UnderscoreES10_S10_EEEEENS7_6detail27Sm100ImplicitGemmTileTraitsINSA_20SM90_TMA_LOAD_IM2COLENSA_14ComposedLayoutINSA_7SwizzleILi2ELi4ELi3EEENSA_18smem_ptr_flag_bitsILi16EEENSV_INSB_IJNSC_ILi8EEESJ_EEENSB_IJSJ_SE_EEEEEEEvEENS14_INSA_23SM90_TMA_LOAD_MULTICASTENS16_INS17_ILi3ELi4ELi3EEES1A_NSV_INSB_IJSH_S1B_EEENSB_IJSE_SH_EEEEEEEvEEEENS_8epilogue10collective18CollectiveEpilogueINS1P_23Sm100TmaWarpSpecializedILi4ELi2ELi16ELb1ELb0EEEJSL_NSB_IJNSV_ISH_SE_EENSV_ISJ_SE_EEEEESM_NSB_IJNSB_IJllllEEESE_SX_EEESM_S1Y_NS1P_6fusion15FusionCallbacksIS1T_NS1Z_17LinearCombinationISM_fSM_fLNS_15FloatRoundStyleE2EEESL_S1W_JEEENSA_5SM1004TMEM4LOAD26SM100_TMEM_LOAD_16dp256b4xES15_S1F_NSA_17SM75_U32x4_LDSM_NENSA_21SM90_TMA_STORE_IM2COLES1F_NSA_17SM90_U32x4_STSM_NENSA_39AutoVectorizingCopyWithAssumedAlignmentILi128EEEEEEvvEEEEvNT_6ParamsE --------------------------
	.section	.nv.constant0._ZN7cutlass13device_kernelINS_4conv6kernel13ConvUniversalINS1_16ConvProblemShapeILNS1_8OperatorE1ELi3EEENS1_10collective14CollectiveConvINS1_47MainloopSm100TmaUmmaWarpSpecializedImplicitGemmILS5_1ELi17ELi3ELi1ELi2EN4cute5tupleIJNSA_1CILi2EEENSC_ILi1EEESE_EEEEENSB_IJNSC_ILi64EEENSC_ILi128EEENSB_IJNSC_ILi32EEEEEEEEENS_10bfloat16_tESM_NSA_8TiledMMAINSA_8MMA_AtomIJNSA_20SM100_MMA_F16BF16_SSISM_SM_fLi64ELi128ELNSA_4UMMA5MajorE0ELSR_1ELNSQ_7ScaleInE0ELSS_0EEEEEENSA_6LayoutINSB_IJSE_SE_SE_EEENSB_IJNSC_ILi0EEESX_SX_EEEEENSB_IJNSA_10UnderscoreES10_S10_EEEEENS7_6detail27Sm100ImplicitGemmTileTraitsINSA_20SM90_TMA_LOAD_IM2COLENSA_14ComposedLayoutINSA_7SwizzleILi2ELi4ELi3EEENSA_18smem_ptr_flag_bitsILi16EEENSV_INSB_IJNSC_ILi8EEESJ_EEENSB_IJSJ_SE_EEEEEEEvEENS14_INSA_23SM90_TMA_LOAD_MULTICASTENS16_INS17_ILi3ELi4ELi3EEES1A_NSV_INSB_IJSH_S1B_EEENSB_IJSE_SH_EEEEEEEvEEEENS_8epilogue10collective18CollectiveEpilogueINS1P_23Sm100TmaWarpSpecializedILi4ELi2ELi16ELb1ELb0EEEJSL_NSB_IJNSV_ISH_SE_EENSV_ISJ_SE_EEEEESM_NSB_IJNSB_IJllllEEESE_SX_EEESM_S1Y_NS1P_6fusion15FusionCallbacksIS1T_NS1Z_17LinearCombinationISM_fSM_fLNS_15FloatRoundStyleE2EEESL_S1W_JEEENSA_5SM1004TMEM4LOAD26SM100_TMEM_LOAD_16dp256b4xES15_S1F_NSA_17SM75_U32x4_LDSM_NENSA_21SM90_TMA_STORE_IM2COLES1F_NSA_17SM90_U32x4_STSM_NENSA_39AutoVectorizingCopyWithAssumedAlignmentILi128EEEEEEvvEEEEvNT_6ParamsE,"a",@progbits
	.sectionflags	@""
	.align	4
.nv.constant0._ZN7cutlass13device_kernelINS_4conv6kernel13ConvUniversalINS1_16ConvProblemShapeILNS1_8OperatorE1ELi3EEENS1_10collective14CollectiveConvINS1_47MainloopSm100TmaUmmaWarpSpecializedImplicitGemmILS5_1ELi17ELi3ELi1ELi2EN4cute5tupleIJNSA_1CILi2EEENSC_ILi1EEESE_EEEEENSB_IJNSC_ILi64EEENSC_ILi128EEENSB_IJNSC_ILi32EEEEEEEEENS_10bfloat16_tESM_NSA_8TiledMMAINSA_8MMA_AtomIJNSA_20SM100_MMA_F16BF16_SSISM_SM_fLi64ELi128ELNSA_4UMMA5MajorE0ELSR_1ELNSQ_7ScaleInE0ELSS_0EEEEEENSA_6LayoutINSB_IJSE_SE_SE_EEENSB_IJNSC_ILi0EEESX_SX_EEEEENSB_IJNSA_10UnderscoreES10_S10_EEEEENS7_6detail27Sm100ImplicitGemmTileTraitsINSA_20SM90_TMA_LOAD_IM2COLENSA_14ComposedLayoutINSA_7SwizzleILi2ELi4ELi3EEENSA_18smem_ptr_flag_bitsILi16EEENSV_INSB_IJNSC_ILi8EEESJ_EEENSB_IJSJ_SE_EEEEEEEvEENS14_INSA_23SM90_TMA_LOAD_MULTICASTENS16_INS17_ILi3ELi4ELi3EEES1A_NSV_INSB_IJSH_S1B_EEENSB_IJSE_SH_EEEEEEEvEEEENS_8epilogue10collective18CollectiveEpilogueINS1P_23Sm100TmaWarpSpecializedILi4ELi2ELi16ELb1ELb0EEEJSL_NSB_IJNSV_ISH_SE_EENSV_ISJ_SE_EEEEESM_NSB_IJNSB_IJllllEEESE_SX_EEESM_S1Y_NS1P_6fusion15FusionCallbacksIS1T_NS1Z_17LinearCombinationISM_fSM_fLNS_15FloatRoundStyleE2EEESL_S1W_JEEENSA_5SM1004TMEM4LOAD26SM100_TMEM_LOAD_16dp256b4xES15_S1F_NSA_17SM75_U32x4_LDSM_NENSA_21SM90_TMA_STORE_IM2COLES1F_NSA_17SM90_U32x4_STSM_NENSA_39AutoVectorizingCopyWithAssumedAlignmentILi128EEEEEEvvEEEEvNT_6ParamsE:
	.zero		3200


//--------------------- SYMBOLS --------------------------

	.type		.nv.reservedSmem.offset0,@object
	.size		.nv.reservedSmem.offset0,0x4
	.type		.nv.reservedSmem.cap,@object
	.size		.nv.reservedSmem.cap,0x4
	.type		__assertfail,@function
